def attn_fwd(
    Q,
    K,
    V,
    Out,
    Lse,
    sm_scale,
    stride_qz,
    stride_qh,
    stride_qm,
    stride_qk,
    stride_kz,
    stride_kh,
    stride_kn,
    stride_kk,
    stride_vz,
    stride_vh,
    stride_vn,
    stride_vk,
    stride_oz,
    stride_oh,
    stride_om,
    stride_ok,
    seqlen_q,
    seqlen_k,
    BLOCK_M: tl.constexpr,
    BLOCK_N: tl.constexpr,
    HEAD_DIM: tl.constexpr,
    CAUSAL: tl.constexpr,
):
    start_m = tl.program_id(0)
    off_hz = tl.program_id(1)
    q_off = off_hz * stride_qh
    k_off = off_hz * stride_kh
    v_off = off_hz * stride_vh
    offs_m = start_m * BLOCK_M + tl.arange(0, BLOCK_M)
    offs_d = tl.arange(0, HEAD_DIM)
    offs_n = tl.arange(0, BLOCK_N)
    q_ptrs = Q + q_off + offs_m[:, None] * stride_qm + offs_d[None, :] * stride_qk
    k_ptrs = K + k_off + offs_d[:, None] * stride_kk + offs_n[None, :] * stride_kn
    v_ptrs = V + v_off + offs_n[:, None] * stride_vn + offs_d[None, :] * stride_vk
    m_i = tl.full([BLOCK_M], float("-inf"), dtype=tl.float32)
    l_i = tl.zeros([BLOCK_M], dtype=tl.float32) + 1.0
    acc = tl.zeros([BLOCK_M, HEAD_DIM], dtype=tl.float32)
    q = tl.load(q_ptrs)
    acc, l_i, m_i = _attn_fwd_inner(
        acc,
        l_i,
        m_i,
        q,
        k_ptrs,
        v_ptrs,
        sm_scale,
        stride_kn,
        stride_vn,
        start_m,
        seqlen_k,
        BLOCK_M,
        BLOCK_N,
        HEAD_DIM,
        CAUSAL,
    )
    acc = acc / l_i[:, None]
    lse = m_i + tl.math.log2(l_i) / 1.4426950408889634
    o_ptrs = (
        Out
        + off_hz * stride_oh
        + offs_m[:, None] * stride_om
        + offs_d[None, :] * stride_ok
    )
    tl.store(o_ptrs, acc.to(Out.dtype.element_ty))
    tl.store(Lse + off_hz * seqlen_q + offs_m, lse)

# config = {"BLOCK_M": 64, "BLOCK_N": 32, "HEAD_DIM": 128, "arch": "sm_90", "causal": false, "dtype": "fp8e4m3", "num_stages": 4, "num_warps": 8}
# arch = sm_90


// ===== COMPILED SASS (sm_90a) =====

	.target	sm_90a

	.elftype	@"ET_EXEC"


//--------------------- .note.nv.tkinfo           --------------------------
	.section	.note.nv.tkinfo,"",@"SHT_NOTE"
	.sectionflags	@"SHF_NOTE_NV_TKINFO"
	.tkinfo
        /*0018*/ 	.word	0x00000002
        /*0030*/ 	.string	""
        /*0030*/ 	.string	"ptxas"
        /*0030*/ 	.string	"Cuda compilation tools, release 13.0, V13.0.88"
        /*0030*/ 	.string	"Build cuda_13.0.r13.0/compiler.36424714_0"
        /*0030*/ 	.string	"-v  -suppress-debug-info  -lineinfo  -arch sm_90a "



//--------------------- .note.nv.cuinfo           --------------------------
	.section	.note.nv.cuinfo,"",@"SHT_NOTE"
	.sectionflags	@"SHF_NOTE_NV_CUINFO"
        /*0018*/ 	.short	0x0002
        /*001a*/ 	.short	0x005a
        /*001c*/ 	.short	0x0082
	.zero		2


//--------------------- .nv.info                  --------------------------
	.section	.nv.info,"",@"SHT_CUDA_INFO"
	.align	4


	//----- nvinfo : EIATTR_REGCOUNT
	.align		4
        /*0000*/ 	.byte	0x04, 0x2f
        /*0002*/ 	.short	(.L_2 - .L_1)
	.align		4
.L_1:
        /*0004*/ 	.word	index@(attn_fwd)
        /*0008*/ 	.word	0x000000ab


	//----- nvinfo : EIATTR_FRAME_SIZE
	.align		4
.L_2:
        /*000c*/ 	.byte	0x04, 0x11
        /*000e*/ 	.short	(.L_4 - .L_3)
	.align		4
.L_3:
        /*0010*/ 	.word	index@(attn_fwd)
        /*0014*/ 	.word	0x00000000


	//----- nvinfo : EIATTR_MIN_STACK_SIZE
	.align		4
.L_4:
        /*0018*/ 	.byte	0x04, 0x12
        /*001a*/ 	.short	(.L_6 - .L_5)
	.align		4
.L_5:
        /*001c*/ 	.word	index@(attn_fwd)
        /*0020*/ 	.word	0x00000000
.L_6:


//--------------------- .nv.compat                --------------------------
	.section	.nv.compat,"",@"SHT_CUDA_COMPAT_INFO"
	.align	4
        /*0000*/ 	.byte	0x02, 0x09, 0x01, 0x00, 0x02, 0x02, 0x04, 0x00, 0x02, 0x05, 0x05, 0x00, 0x03, 0x07, 0x01, 0x01
        /*0010*/ 	.byte	0x02, 0x03, 0x00, 0x00, 0x02, 0x06, 0x01, 0x00, 0x04, 0x0b, 0x08, 0x00, 0x00, 0x00, 0x00, 0x00
        /*0020*/ 	.byte	0x00, 0x00, 0x00, 0x00


//--------------------- .nv.info.attn_fwd         --------------------------
	.section	.nv.info.attn_fwd,"",@"SHT_CUDA_INFO"
	.sectionflags	@""
	.align	4


	//----- nvinfo : EIATTR_CUDA_API_VERSION
	.align		4
        /*0000*/ 	.byte	0x04, 0x37
        /*0002*/ 	.short	(.L_8 - .L_7)
.L_7:
        /*0004*/ 	.word	0x00000082


	//----- nvinfo : EIATTR_KPARAM_INFO
	.align		4
.L_8:
        /*0008*/ 	.byte	0x04, 0x17
        /*000a*/ 	.short	(.L_10 - .L_9)
.L_9:
        /*000c*/ 	.word	0x00000000
        /*0010*/ 	.short	0x0019
        /*0012*/ 	.short	0x0080
        /*0014*/ 	.byte	0x00, 0xf4, 0x21, 0x00


	//----- nvinfo : EIATTR_KPARAM_INFO
	.align		4
.L_10:
        /*0018*/ 	.byte	0x04, 0x17
        /*001a*/ 	.short	(.L_12 - .L_11)
.L_11:
        /*001c*/ 	.word	0x00000000
        /*0020*/ 	.short	0x0018
        /*0022*/ 	.short	0x0078
        /*0024*/ 	.byte	0x00, 0xf4, 0x21, 0x00


	//----- nvinfo : EIATTR_KPARAM_INFO
	.align		4
.L_12:
        /*0028*/ 	.byte	0x04, 0x17
        /*002a*/ 	.short	(.L_14 - .L_13)
.L_13:
        /*002c*/ 	.word	0x00000000
        /*0030*/ 	.short	0x0017
        /*0032*/ 	.short	0x0070
        /*0034*/ 	.byte	0x00, 0xf0, 0x11, 0x00


	//----- nvinfo : EIATTR_KPARAM_INFO
	.align		4
.L_14:
        /*0038*/ 	.byte	0x04, 0x17
        /*003a*/ 	.short	(.L_16 - .L_15)
.L_15:
        /*003c*/ 	.word	0x00000000
        /*0040*/ 	.short	0x0016
        /*0042*/ 	.short	0x006c
        /*0044*/ 	.byte	0x00, 0xf0, 0x11, 0x00


	//----- nvinfo : EIATTR_KPARAM_INFO
	.align		4
.L_16:
        /*0048*/ 	.byte	0x04, 0x17
        /*004a*/ 	.short	(.L_18 - .L_17)
.L_17:
        /*004c*/ 	.word	0x00000000
        /*0050*/ 	.short	0x0015
        /*0052*/ 	.short	0x0068
        /*0054*/ 	.byte	0x00, 0xf0, 0x11, 0x00


	//----- nvinfo : EIATTR_KPARAM_INFO
	.align		4
.L_18:
        /*0058*/ 	.byte	0x04, 0x17
        /*005a*/ 	.short	(.L_20 - .L_19)
.L_19:
        /*005c*/ 	.word	0x00000000
        /*0060*/ 	.short	0x0014
        /*0062*/ 	.short	0x0064
        /*0064*/ 	.byte	0x00, 0xf0, 0x11, 0x00


	//----- nvinfo : EIATTR_KPARAM_INFO
	.align		4
.L_20:
        /*0068*/ 	.byte	0x04, 0x17
        /*006a*/ 	.short	(.L_22 - .L_21)
.L_21:
        /*006c*/ 	.word	0x00000000
        /*0070*/ 	.short	0x0013
        /*0072*/ 	.short	0x0060
        /*0074*/ 	.byte	0x00, 0xf0, 0x11, 0x00


	//----- nvinfo : EIATTR_KPARAM_INFO
	.align		4
.L_22:
        /*0078*/ 	.byte	0x04, 0x17
        /*007a*/ 	.short	(.L_24 - .L_23)
.L_23:
        /*007c*/ 	.word	0x00000000
        /*0080*/ 	.short	0x0012
        /*0082*/ 	.short	0x005c
        /*0084*/ 	.byte	0x00, 0xf0, 0x11, 0x00


	//----- nvinfo : EIATTR_KPARAM_INFO
	.align		4
.L_24:
        /*0088*/ 	.byte	0x04, 0x17
        /*008a*/ 	.short	(.L_26 - .L_25)
.L_25:
        /*008c*/ 	.word	0x00000000
        /*0090*/ 	.short	0x0011
        /*0092*/ 	.short	0x0058
        /*0094*/ 	.byte	0x00, 0xf0, 0x11, 0x00


	//----- nvinfo : EIATTR_KPARAM_INFO
	.align		4
.L_26:
        /*0098*/ 	.byte	0x04, 0x17
        /*009a*/ 	.short	(.L_28 - .L_27)
.L_27:
        /*009c*/ 	.word	0x00000000
        /*00a0*/ 	.short	0x0010
        /*00a2*/ 	.short	0x0054
        /*00a4*/ 	.byte	0x00, 0xf0, 0x11, 0x00


	//----- nvinfo : EIATTR_KPARAM_INFO
	.align		4
.L_28:
        /*00a8*/ 	.byte	0x04, 0x17
        /*00aa*/ 	.short	(.L_30 - .L_29)
.L_29:
        /*00ac*/ 	.word	0x00000000
        /*00b0*/ 	.short	0x000f
        /*00b2*/ 	.short	0x0050
        /*00b4*/ 	.byte	0x00, 0xf0, 0x11, 0x00


	//----- nvinfo : EIATTR_KPARAM_INFO
	.align		4
.L_30:
        /*00b8*/ 	.byte	0x04, 0x17
        /*00ba*/ 	.short	(.L_32 - .L_31)
.L_31:
        /*00bc*/ 	.word	0x00000000
        /*00c0*/ 	.short	0x000e
        /*00c2*/ 	.short	0x004c
        /*00c4*/ 	.byte	0x00, 0xf0, 0x11, 0x00


	//----- nvinfo : EIATTR_KPARAM_INFO
	.align		4
.L_32:
        /*00c8*/ 	.byte	0x04, 0x17
        /*00ca*/ 	.short	(.L_34 - .L_33)
.L_33:
        /*00cc*/ 	.word	0x00000000
        /*00d0*/ 	.short	0x000d
        /*00d2*/ 	.short	0x0048
        /*00d4*/ 	.byte	0x00, 0xf0, 0x11, 0x00


	//----- nvinfo : EIATTR_KPARAM_INFO
	.align		4
.L_34:
        /*00d8*/ 	.byte	0x04, 0x17
        /*00da*/ 	.short	(.L_36 - .L_35)
.L_35:
        /*00dc*/ 	.word	0x00000000
        /*00e0*/ 	.short	0x000c
        /*00e2*/ 	.short	0x0044
        /*00e4*/ 	.byte	0x00, 0xf0, 0x11, 0x00


	//----- nvinfo : EIATTR_KPARAM_INFO
	.align		4
.L_36:
        /*00e8*/ 	.byte	0x04, 0x17
        /*00ea*/ 	.short	(.L_38 - .L_37)
.L_37:
        /*00ec*/ 	.word	0x00000000
        /*00f0*/ 	.short	0x000b
        /*00f2*/ 	.short	0x0040
        /*00f4*/ 	.byte	0x00, 0xf0, 0x11, 0x00


	//----- nvinfo : EIATTR_KPARAM_INFO
	.align		4
.L_38:
        /*00f8*/ 	.byte	0x04, 0x17
        /*00fa*/ 	.short	(.L_40 - .L_39)
.L_39:
        /*00fc*/ 	.word	0x00000000
        /*0100*/ 	.short	0x000a
        /*0102*/ 	.short	0x003c
        /*0104*/ 	.byte	0x00, 0xf0, 0x11, 0x00


	//----- nvinfo : EIATTR_KPARAM_INFO
	.align		4
.L_40:
        /*0108*/ 	.byte	0x04, 0x17
        /*010a*/ 	.short	(.L_42 - .L_41)
.L_41:
        /*010c*/ 	.word	0x00000000
        /*0110*/ 	.short	0x0009
        /*0112*/ 	.short	0x0038
        /*0114*/ 	.byte	0x00, 0xf0, 0x11, 0x00


	//----- nvinfo : EIATTR_KPARAM_INFO
	.align		4
.L_42:
        /*0118*/ 	.byte	0x04, 0x17
        /*011a*/ 	.short	(.L_44 - .L_43)
.L_43:
        /*011c*/ 	.word	0x00000000
        /*0120*/ 	.short	0x0008
        /*0122*/ 	.short	0x0034
        /*0124*/ 	.byte	0x00, 0xf0, 0x11, 0x00


	//----- nvinfo : EIATTR_KPARAM_INFO
	.align		4
.L_44:
        /*0128*/ 	.byte	0x04, 0x17
        /*012a*/ 	.short	(.L_46 - .L_45)
.L_45:
        /*012c*/ 	.word	0x00000000
        /*0130*/ 	.short	0x0007
        /*0132*/ 	.short	0x0030
        /*0134*/ 	.byte	0x00, 0xf0, 0x11, 0x00


	//----- nvinfo : EIATTR_KPARAM_INFO
	.align		4
.L_46:
        /*0138*/ 	.byte	0x04, 0x17
        /*013a*/ 	.short	(.L_48 - .L_47)
.L_47:
        /*013c*/ 	.word	0x00000000
        /*0140*/ 	.short	0x0006
        /*0142*/ 	.short	0x002c
        /*0144*/ 	.byte	0x00, 0xf0, 0x11, 0x00


	//----- nvinfo : EIATTR_KPARAM_INFO
	.align		4
.L_48:
        /*0148*/ 	.byte	0x04, 0x17
        /*014a*/ 	.short	(.L_50 - .L_49)
.L_49:
        /*014c*/ 	.word	0x00000000
        /*0150*/ 	.short	0x0005
        /*0152*/ 	.short	0x0028
        /*0154*/ 	.byte	0x00, 0xf0, 0x11, 0x00


	//----- nvinfo : EIATTR_KPARAM_INFO
	.align		4
.L_50:
        /*0158*/ 	.byte	0x04, 0x17
        /*015a*/ 	.short	(.L_52 - .L_51)
.L_51:
        /*015c*/ 	.word	0x00000000
        /*0160*/ 	.short	0x0004
        /*0162*/ 	.short	0x0020
        /*0164*/ 	.byte	0x00, 0xf4, 0x21, 0x00


	//----- nvinfo : EIATTR_KPARAM_INFO
	.align		4
.L_52:
        /*0168*/ 	.byte	0x04, 0x17
        /*016a*/ 	.short	(.L_54 - .L_53)
.L_53:
        /*016c*/ 	.word	0x00000000
        /*0170*/ 	.short	0x0003
        /*0172*/ 	.short	0x0018
        /*0174*/ 	.byte	0x00, 0xf4, 0x21, 0x00


	//----- nvinfo : EIATTR_KPARAM_INFO
	.align		4
.L_54:
        /*0178*/ 	.byte	0x04, 0x17
        /*017a*/ 	.short	(.L_56 - .L_55)
.L_55:
        /*017c*/ 	.word	0x00000000
        /*0180*/ 	.short	0x0002
        /*0182*/ 	.short	0x0010
        /*0184*/ 	.byte	0x00, 0xf4, 0x21, 0x00


	//----- nvinfo : EIATTR_KPARAM_INFO
	.align		4
.L_56:
        /*0188*/ 	.byte	0x04, 0x17
        /*018a*/ 	.short	(.L_58 - .L_57)
.L_57:
        /*018c*/ 	.word	0x00000000
        /*0190*/ 	.short	0x0001
        /*0192*/ 	.short	0x0008
        /*0194*/ 	.byte	0x00, 0xf4, 0x21, 0x00


	//----- nvinfo : EIATTR_KPARAM_INFO
	.align		4
.L_58:
        /*0198*/ 	.byte	0x04, 0x17
        /*019a*/ 	.short	(.L_60 - .L_59)
.L_59:
        /*019c*/ 	.word	0x00000000
        /*01a0*/ 	.short	0x0000
        /*01a2*/ 	.short	0x0000
        /*01a4*/ 	.byte	0x00, 0xf4, 0x21, 0x00


	//----- nvinfo : EIATTR_SPARSE_MMA_MASK
	.align		4
.L_60:
        /*01a8*/ 	.byte	0x03, 0x50
        /*01aa*/ 	.short	0x0000


	//----- nvinfo : EIATTR_MAXREG_COUNT
	.align		4
        /*01ac*/ 	.byte	0x03, 0x1b
        /*01ae*/ 	.short	0x00ff


	//----- nvinfo : EIATTR_NUM_BARRIERS
	.align		4
        /*01b0*/ 	.byte	0x02, 0x4c
        /*01b2*/ 	.byte	0x01
	.zero		1


	//----- nvinfo : EIATTR_MERCURY_ISA_VERSION
	.align		4
        /*01b4*/ 	.byte	0x03, 0x5f
        /*01b6*/ 	.short	0x0101


	//----- nvinfo : EIATTR_COOP_GROUP_MASK_REGIDS
	.align		4
        /*01b8*/ 	.byte	0x04, 0x29
        /*01ba*/ 	.short	(.L_62 - .L_61)


	//   ....[0]....
.L_61:
        /*01bc*/ 	.word	0xffffffff


	//   ....[1]....
        /*01c0*/ 	.word	0xffffffff


	//   ....[2]....
        /*01c4*/ 	.word	0xffffffff


	//   ....[3]....
        /*01c8*/ 	.word	0xffffffff


	//   ....[4]....
        /*01cc*/ 	.word	0xffffffff


	//   ....[5]....
        /*01d0*/ 	.word	0xffffffff


	//   ....[6]....
        /*01d4*/ 	.word	0xffffffff


	//   ....[7]....
        /*01d8*/ 	.word	0xffffffff


	//   ....[8]....
        /*01dc*/ 	.word	0xffffffff


	//   ....[9]....
        /*01e0*/ 	.word	0xffffffff


	//   ....[10]....
        /*01e4*/ 	.word	0xffffffff


	//   ....[11]....
        /*01e8*/ 	.word	0xffffffff


	//----- nvinfo : EIATTR_COOP_GROUP_INSTR_OFFSETS
	.align		4
.L_62:
        /*01ec*/ 	.byte	0x04, 0x28
        /*01ee*/ 	.short	(.L_64 - .L_63)


	//   ....[0]....
.L_63:
        /*01f0*/ 	.word	0x000024d0


	//   ....[1]....
        /*01f4*/ 	.word	0x00002590


	//   ....[2]....
        /*01f8*/ 	.word	0x000025d0


	//   ....[3]....
        /*01fc*/ 	.word	0x00002630


	//   ....[4]....
        /*0200*/ 	.word	0x00002bd0


	//   ....[5]....
        /*0204*/ 	.word	0x00002c20


	//   ....[6]....
        /*0208*/ 	.word	0x00002c40


	//   ....[7]....
        /*020c*/ 	.word	0x00002c70


	//   ....[8]....
        /*0210*/ 	.word	0x00002f60


	//   ....[9]....
        /*0214*/ 	.word	0x00002f70


	//   ....[10]....
        /*0218*/ 	.word	0x00002fb0


	//   ....[11]....
        /*021c*/ 	.word	0x00002fc0


	//----- nvinfo : EIATTR_EXIT_INSTR_OFFSETS
	.align		4
.L_64:
        /*0220*/ 	.byte	0x04, 0x1c
        /*0222*/ 	.short	(.L_66 - .L_65)


	//   ....[0]....
.L_65:
        /*0224*/ 	.word	0x00004fa0


	//   ....[1]....
        /*0228*/ 	.word	0x00004fd0


	//----- nvinfo : EIATTR_REQNTID
	.align		4
.L_66:
        /*022c*/ 	.byte	0x04, 0x10
        /*022e*/ 	.short	(.L_68 - .L_67)
.L_67:
        /*0230*/ 	.word	0x00000100
        /*0234*/ 	.word	0x00000001
        /*0238*/ 	.word	0x00000001


	//----- nvinfo : EIATTR_CBANK_PARAM_SIZE
	.align		4
.L_68:
        /*023c*/ 	.byte	0x03, 0x19
        /*023e*/ 	.short	0x0088


	//----- nvinfo : EIATTR_PARAM_CBANK
	.align		4
        /*0240*/ 	.byte	0x04, 0x0a
        /*0242*/ 	.short	(.L_70 - .L_69)
	.align		4
.L_69:
        /*0244*/ 	.word	index@(.nv.constant0.attn_fwd)
        /*0248*/ 	.short	0x0210
        /*024a*/ 	.short	0x0088


	//----- nvinfo : EIATTR_SW_WAR
	.align		4
.L_70:
        /*024c*/ 	.byte	0x04, 0x36
        /*024e*/ 	.short	(.L_72 - .L_71)
.L_71:
        /*0250*/ 	.word	0x00000008
.L_72:


//--------------------- .nv.callgraph             --------------------------
	.section	.nv.callgraph,"",@"SHT_CUDA_CALLGRAPH"
	.align	4
	.sectionentsize	8
	.align		4
        /*0000*/ 	.word	0x00000000
	.align		4
        /*0004*/ 	.word	0xffffffff
	.align		4
        /*0008*/ 	.word	0x00000000
	.align		4
        /*000c*/ 	.word	0xfffffffe
	.align		4
        /*0010*/ 	.word	0x00000000
	.align		4
        /*0014*/ 	.word	0xfffffffd
	.align		4
        /*0018*/ 	.word	0x00000000
	.align		4
        /*001c*/ 	.word	0xfffffffc


//--------------------- .nv.constant4             --------------------------
	.section	.nv.constant4,"a",@progbits
	.align	8
	.align		8
.nv.constant4:
        /*0000*/ 	.dword	_$_str


//--------------------- .text.attn_fwd            --------------------------
	.section	.text.attn_fwd,"ax",@progbits
	.align	128
        .global         attn_fwd
        .type           attn_fwd,@function
        .size           attn_fwd,(.L_x_3 - attn_fwd)
        .other          attn_fwd,@"STO_CUDA_ENTRY STV_DEFAULT"
attn_fwd:
.text.attn_fwd:
[----:B------:R-:W0:Y:S01]  /*0000*/  LDC R1, c[0x0][0x28] ;  /* 0x00000a00ff017b82 */ /* 0x000e220000000800 */
[----:B------:R-:W1:Y:S07]  /*0010*/  S2R R0, SR_TID.X ;  /* 0x0000000000007919 */ /* 0x000e6e0000002100 */
[----:B------:R-:W2:Y:S01]  /*0020*/  S2UR UR40, SR_CTAID.Y ;  /* 0x00000000002879c3 */ /* 0x000ea20000002600 */
[----:B------:R-:W-:Y:S01]  /*0030*/  ULDC.64 UR4, c[0x0][0x240] ;  /* 0x0000900000047ab9 */ /* 0x000fe20000000a00 */
[----:B------:R-:W-:Y:S01]  /*0040*/  ULDC.64 UR42, c[0x0][0x208] ;  /* 0x00008200002a7ab9 */ /* 0x000fe20000000a00 */
[----:B------:R-:W3:Y:S05]  /*0050*/  S2R R3, SR_CTAID.X ;  /* 0x0000000000037919 */ /* 0x000eea0000002500 */
[----:B------:R-:W4:Y:S08]  /*0060*/  LDC.64 R48, c[0x0][0x210] ;  /* 0x00008400ff307b82 */ /* 0x000f300000000a00 */
[----:B------:R-:W5:Y:S01]  /*0070*/  LDC R52, c[0x0][0x248] ;  /* 0x00009200ff347b82 */ /* 0x000f620000000800 */
[----:B--2---:R-:W-:Y:S01]  /*0080*/  UIMAD UR4, UR40, UR4, URZ ;  /* 0x00000004280472a4 */ /* 0x004fe2000f8e023f */
[----:B-1----:R-:W-:-:S02]  /*0090*/  LOP3.LUT R22, R0, 0x3f, RZ, 0xc0, !PT ;  /* 0x0000003f00167812 */ /* 0x002fc400078ec0ff */
[----:B------:R-:W-:Y:S02]  /*00a0*/  SHF.R.U32.HI R23, RZ, 0x6, R0 ;  /* 0x00000006ff177819 */ /* 0x000fe40000011600 */
[----:B------:R-:W-:Y:S01]  /*00b0*/  LEA.HI R5, R0, 0x1c, RZ, 0x1a ;  /* 0x0000001c00057811 */ /* 0x000fe200078fd0ff */
[----:B---3--:R-:W-:Y:S01]  /*00c0*/  IMAD R4, R3, 0x40, R22 ;  /* 0x0000004003047824 */ /* 0x008fe200078e0216 */
[----:B------:R-:W-:-:S03]  /*00d0*/  SGXT.U32 R23, R23, 0x2 ;  /* 0x000000021717781a */ /* 0x000fc60000000000 */
[----:B------:R-:W-:Y:S01]  /*00e0*/  IMAD R3, R4, UR5, RZ ;  /* 0x0000000504037c24 */ /* 0x000fe2000f8e02ff */
[----:B------:R-:W-:Y:S01]  /*00f0*/  USHF.R.S32.HI UR5, URZ, 0x1f, UR4 ;  /* 0x0000001f3f057899 */ /* 0x000fe20008011404 */
[-C--:B-----5:R-:W-:Y:S02]  /*0100*/  IMAD R7, R23, R52.reuse, RZ ;  /* 0x0000003417077224 */ /* 0x0a0fe400078e02ff */
[----:B------:R-:W-:Y:S01]  /*0110*/  IMAD R11, R5, R52, RZ ;  /* 0x00000034050b7224 */ /* 0x000fe200078e02ff */
[----:B----4-:R-:W-:Y:S01]  /*0120*/  IADD3 R48, P0, P1, R3, UR4, R48 ;  /* 0x0000000403307c10 */ /* 0x010fe2000f91e030 */
[----:B------:R-:W-:Y:S01]  /*0130*/  IMAD R19, R52, 0x4, R7 ;  /* 0x0000000434137824 */ /* 0x000fe200078e0207 */
[----:B------:R-:W-:Y:S02]  /*0140*/  SHF.R.S32.HI R2, RZ, 0x1f, R3 ;  /* 0x0000001fff027819 */ /* 0x000fe40000011403 */
[----:B------:R-:W-:Y:S02]  /*0150*/  LEA.HI R3, R0, 0xc, RZ, 0x1a ;  /* 0x0000000c00037811 */ /* 0x000fe400078fd0ff */
[----:B------:R-:W-:-:S02]  /*0160*/  IADD3.X R50, R2, UR5, R49, P0, P1 ;  /* 0x0000000502327c10 */ /* 0x000fc400087e2431 */
[C---:B------:R-:W-:Y:S01]  /*0170*/  LEA.HI R5, R0.reuse, 0x2c, RZ, 0x1a ;  /* 0x0000002c00057811 */ /* 0x040fe200078fd0ff */
[----:B------:R-:W-:Y:S01]  /*0180*/  IMAD R9, R3, R52, RZ ;  /* 0x0000003403097224 */ /* 0x000fe200078e02ff */
[----:B------:R-:W-:Y:S02]  /*0190*/  IADD3 R2, P0, R7, R48, RZ ;  /* 0x0000003007027210 */ /* 0x000fe40007f1e0ff */
[C---:B------:R-:W-:Y:S01]  /*01a0*/  LEA.HI R12, R0.reuse, 0x3c, RZ, 0x1a ;  /* 0x0000003c000c7811 */ /* 0x040fe200078fd0ff */
[----:B------:R-:W-:Y:S01]  /*01b0*/  IMAD R13, R5, R52, RZ ;  /* 0x00000034050d7224 */ /* 0x000fe200078e02ff */
[----:B------:R-:W-:Y:S02]  /*01c0*/  LEA.HI.X.SX32 R3, R7, R50, 0x1, P0 ;  /* 0x0000003207037211 */ /* 0x000fe400000f0eff */
[-C--:B------:R-:W-:Y:S02]  /*01d0*/  IADD3 R6, P1, R19, R48.reuse, RZ ;  /* 0x0000003013067210 */ /* 0x080fe40007f3e0ff */
[----:B------:R-:W-:Y:S01]  /*01e0*/  IADD3 R8, P0, R9, R48, RZ ;  /* 0x0000003009087210 */ /* 0x000fe20007f1e0ff */
[----:B------:R1:W2:Y:S01]  /*01f0*/  LDG.E.U8 R24, desc[UR42][R2.64] ;  /* 0x0000002a02187981 */ /* 0x0002a2000c1e1100 */
[----:B------:R-:W-:Y:S01]  /*0200*/  LEA.HI R5, R0, 0x4c, RZ, 0x1a ;  /* 0x0000004c00057811 */ /* 0x000fe200078fd0ff */
[----:B------:R-:W-:Y:S01]  /*0210*/  IMAD R15, R12, R52, RZ ;  /* 0x000000340c0f7224 */ /* 0x000fe200078e02ff */
[----:B------:R-:W-:-:S02]  /*0220*/  LEA.HI.X.SX32 R7, R19, R50, 0x1, P1 ;  /* 0x0000003213077211 */ /* 0x000fc400008f0eff */
[----:B------:R-:W-:Y:S01]  /*0230*/  LEA.HI.X.SX32 R9, R9, R50, 0x1, P0 ;  /* 0x0000003209097211 */ /* 0x000fe200000f0eff */
[----:B------:R-:W-:Y:S01]  /*0240*/  IMAD R5, R5, R52, RZ ;  /* 0x0000003405057224 */ /* 0x000fe200078e02ff */
[-C--:B------:R-:W-:Y:S01]  /*0250*/  IADD3 R10, P1, R11, R48.reuse, RZ ;  /* 0x000000300b0a7210 */ /* 0x080fe20007f3e0ff */
[----:B------:R3:W4:Y:S01]  /*0260*/  LDG.E.U8 R25, desc[UR42][R6.64] ;  /* 0x0000002a06197981 */ /* 0x000722000c1e1100 */
[----:B------:R-:W-:Y:S02]  /*0270*/  IADD3 R12, P0, R13, R48, RZ ;  /* 0x000000300d0c7210 */ /* 0x000fe40007f1e0ff */
[C---:B-1----:R-:W-:Y:S01]  /*0280*/  LEA.HI R2, R0.reuse, 0x5c, RZ, 0x1a ;  /* 0x0000005c00027811 */ /* 0x042fe200078fd0ff */
[----:B------:R1:W5:Y:S01]  /*0290*/  LDG.E.U8 R27, desc[UR42][R8.64] ;  /* 0x0000002a081b7981 */ /* 0x000362000c1e1100 */
[----:B------:R-:W-:Y:S02]  /*02a0*/  LEA.HI R3, R0, 0x6c, RZ, 0x1a ;  /* 0x0000006c00037811 */ /* 0x000fe400078fd0ff */
[----:B------:R-:W-:Y:S01]  /*02b0*/  LEA.HI.X.SX32 R11, R11, R50, 0x1, P1 ;  /* 0x000000320b0b7211 */ /* 0x000fe200008f0eff */
[----:B------:R-:W-:Y:S01]  /*02c0*/  IMAD R2, R2, R52, RZ ;  /* 0x0000003402027224 */ /* 0x000fe200078e02ff */
[----:B------:R-:W-:Y:S01]  /*02d0*/  LEA.HI.X.SX32 R13, R13, R50, 0x1, P0 ;  /* 0x000000320d0d7211 */ /* 0x000fe200000f0eff */
[----:B---3--:R-:W-:Y:S01]  /*02e0*/  IMAD R6, R3, R52, RZ ;  /* 0x0000003403067224 */ /* 0x008fe200078e02ff */
[-C--:B------:R-:W-:Y:S01]  /*02f0*/  IADD3 R14, P1, R15, R48.reuse, RZ ;  /* 0x000000300f0e7210 */ /* 0x080fe20007f3e0ff */
[----:B------:R-:W3:Y:S01]  /*0300*/  LDG.E.U8 R28, desc[UR42][R10.64] ;  /* 0x0000002a0a1c7981 */ /* 0x000ee2000c1e1100 */
[----:B------:R-:W-:Y:S01]  /*0310*/  IADD3 R16, P0, R5, R48, RZ ;  /* 0x0000003005107210 */ /* 0x000fe20007f1e0ff */
[----:B------:R-:W-:Y:S01]  /*0320*/  IMAD R3, R52, 0x4, R19 ;  /* 0x0000000434037824 */ /* 0x000fe200078e0213 */
[-C--:B------:R-:W-:Y:S01]  /*0330*/  LEA.HI.X.SX32 R15, R15, R50.reuse, 0x1, P1 ;  /* 0x000000320f0f7211 */ /* 0x080fe200008f0eff */
[----:B------:R0:W3:Y:S01]  /*0340*/  LDG.E.U8 R31, desc[UR42][R12.64] ;  /* 0x0000002a0c1f7981 */ /* 0x0000e2000c1e1100 */
[----:B------:R-:W-:-:S02]  /*0350*/  LEA.HI.X.SX32 R17, R5, R50, 0x1, P0 ;  /* 0x0000003205117211 */ /* 0x000fc400000f0eff */
[-C--:B------:R-:W-:Y:S01]  /*0360*/  IADD3 R18, P1, R2, R48.reuse, RZ ;  /* 0x0000003002127210 */ /* 0x080fe20007f3e0ff */
[----:B------:R-:W3:Y:S01]  /*0370*/  LDG.E.U8 R35, desc[UR42][R14.64] ;  /* 0x0000002a0e237981 */ /* 0x000ee2000c1e1100 */
[----:B------:R-:W-:Y:S01]  /*0380*/  IADD3 R20, P0, R6, R48, RZ ;  /* 0x0000003006147210 */ /* 0x000fe20007f1e0ff */
[----:B------:R-:W-:Y:S01]  /*0390*/  IMAD R5, R52, 0x8, R3 ;  /* 0x0000000834057824 */ /* 0x000fe200078e0203 */
[-C--:B------:R-:W-:Y:S01]  /*03a0*/  LEA.HI.X.SX32 R19, R2, R50.reuse, 0x1, P1 ;  /* 0x0000003202137211 */ /* 0x080fe200008f0eff */
[----:B------:R0:W3:Y:S01]  /*03b0*/  LDG.E.U8 R39, desc[UR42][R16.64] ;  /* 0x0000002a10277981 */ /* 0x0000e2000c1e1100 */
[----:B------:R-:W-:Y:S02]  /*03c0*/  LEA.HI.X.SX32 R21, R6, R50, 0x1, P0 ;  /* 0x0000003206157211 */ /* 0x000fe400000f0eff */
[C---:B------:R-:W-:Y:S01]  /*03d0*/  IADD3 R2, P0, R3.reuse, R48, RZ ;  /* 0x0000003003027210 */ /* 0x040fe20007f1e0ff */
[----:B-1----:R-:W-:Y:S01]  /*03e0*/  IMAD R9, R52, 0x4, R5 ;  /* 0x0000000434097824 */ /* 0x002fe200078e0205 */
[----:B------:R-:W3:Y:S02]  /*03f0*/  LDG.E.U8 R43, desc[UR42][R18.64] ;  /* 0x0000002a122b7981 */ /* 0x000ee4000c1e1100 */
[----:B------:R-:W-:-:S02]  /*0400*/  LEA.HI.X.SX32 R3, R3, R50, 0x1, P0 ;  /* 0x0000003203037211 */ /* 0x000fc400000f0eff */
[C---:B------:R-:W-:Y:S01]  /*0410*/  IADD3 R6, P0, R5.reuse, R48, RZ ;  /* 0x0000003005067210 */ /* 0x040fe20007f1e0ff */
[----:B------:R-:W3:Y:S03]  /*0420*/  LDG.E.U8 R46, desc[UR42][R20.64] ;  /* 0x0000002a142e7981 */ /* 0x000ee6000c1e1100 */
[----:B------:R-:W-:Y:S01]  /*0430*/  LEA.HI.X.SX32 R7, R5, R50, 0x1, P0 ;  /* 0x0000003205077211 */ /* 0x000fe200000f0eff */
[C---:B------:R-:W-:Y:S01]  /*0440*/  IMAD R5, R52.reuse, 0x4, R9 ;  /* 0x0000000434057824 */ /* 0x040fe200078e0209 */
[C---:B------:R-:W-:Y:S01]  /*0450*/  IADD3 R8, P0, R9.reuse, R48, RZ ;  /* 0x0000003009087210 */ /* 0x040fe20007f1e0ff */
[----:B------:R1:W3:Y:S03]  /*0460*/  LDG.E.U8 R26, desc[UR42][R2.64] ;  /* 0x0000002a021a7981 */ /* 0x0002e6000c1e1100 */
[----:B------:R-:W-:Y:S01]  /*0470*/  LEA.HI.X.SX32 R9, R9, R50, 0x1, P0 ;  /* 0x0000003209097211 */ /* 0x000fe200000f0eff */
[C---:B0-----:R-:W-:Y:S01]  /*0480*/  IMAD R13, R52.reuse, 0x8, R5 ;  /* 0x00000008340d7824 */ /* 0x041fe200078e0205 */
[C---:B------:R-:W-:Y:S01]  /*0490*/  IADD3 R10, P0, R5.reuse, R48, RZ ;  /* 0x00000030050a7210 */ /* 0x040fe20007f1e0ff */
[----:B------:R-:W3:Y:S03]  /*04a0*/  LDG.E.U8 R18, desc[UR42][R6.64] ;  /* 0x0000002a06127981 */ /* 0x000ee6000c1e1100 */
[----:B------:R-:W-:Y:S01]  /*04b0*/  LEA.HI.X.SX32 R11, R5, R50, 0x1, P0 ;  /* 0x00000032050b7211 */ /* 0x000fe200000f0eff */
[C---:B------:R-:W-:Y:S01]  /*04c0*/  IMAD R5, R52.reuse, 0x4, R13 ;  /* 0x0000000434057824 */ /* 0x040fe200078e020d */
[-C--:B------:R-:W-:Y:S01]  /*04d0*/  IADD3 R12, P0, R13, R48.reuse, RZ ;  /* 0x000000300d0c7210 */ /* 0x080fe20007f1e0ff */
[----:B------:R0:W3:Y:S02]  /*04e0*/  LDG.E.U8 R19, desc[UR42][R8.64] ;  /* 0x0000002a08137981 */ /* 0x0000e4000c1e1100 */
[----:B------:R-:W-:Y:S01]  /*04f0*/  IMAD R16, R52, 0x4, R5 ;  /* 0x0000000434107824 */ /* 0x000fe200078e0205 */
[----:B------:R-:W-:Y:S01]  /*0500*/  IADD3 R14, P1, R5, R48, RZ ;  /* 0x00000030050e7210 */ /* 0x000fe20007f3e0ff */
[----:B------:R0:W3:Y:S01]  /*0510*/  LDG.E.U8 R20, desc[UR42][R10.64] ;  /* 0x0000002a0a147981 */ /* 0x0000e2000c1e1100 */
[----:B------:R-:W-:-:S02]  /*0520*/  LEA.HI.X.SX32 R13, R13, R50, 0x1, P0 ;  /* 0x000000320d0d7211 */ /* 0x000fc400000f0eff */
[----:B------:R-:W-:Y:S01]  /*0530*/  LEA.HI.X.SX32 R15, R5, R50, 0x1, P1 ;  /* 0x00000032050f7211 */ /* 0x000fe200008f0eff */
[----:B------:R-:W-:Y:S01]  /*0540*/  IMAD R5, R52, 0x8, R16 ;  /* 0x0000000834057824 */ /* 0x000fe200078e0210 */
[C---:B-1----:R-:W-:Y:S01]  /*0550*/  IADD3 R2, P0, R16.reuse, R48, RZ ;  /* 0x0000003010027210 */ /* 0x042fe20007f1e0ff */
[----:B------:R1:W3:Y:S03]  /*0560*/  LDG.E.U8 R21, desc[UR42][R12.64] ;  /* 0x0000002a0c157981 */ /* 0x0002e6000c1e1100 */
[----:B------:R-:W-:Y:S01]  /*0570*/  LEA.HI.X.SX32 R3, R16, R50, 0x1, P0 ;  /* 0x0000003210037211 */ /* 0x000fe200000f0eff */
[C---:B0-----:R-:W-:Y:S01]  /*0580*/  IMAD R9, R52.reuse, 0x4, R5 ;  /* 0x0000000434097824 */ /* 0x041fe200078e0205 */
[C---:B------:R-:W-:Y:S01]  /*0590*/  IADD3 R6, P0, R5.reuse, R48, RZ ;  /* 0x0000003005067210 */ /* 0x040fe20007f1e0ff */
[----:B------:R0:W3:Y:S03]  /*05a0*/  LDG.E.U8 R29, desc[UR42][R14.64] ;  /* 0x0000002a0e1d7981 */ /* 0x0000e6000c1e1100 */
        /* <DEDUP_REMOVED lines=26> */
[----:B-1----:R-:W-:Y:S01]  /*0750*/  IADD3 R8, P0, R16, R48, RZ ;  /* 0x0000003010087210 */ /* 0x002fe20007f1e0ff */
[----:B------:R1:W3:Y:S02]  /*0760*/  LDG.E.U8 R38, desc[UR42][R6.64] ;  /* 0x0000002a06267981 */ /* 0x0002e4000c1e1100 */
[----:B0-----:R-:W-:Y:S01]  /*0770*/  IMAD R13, R52, 0x8, R5 ;  /* 0x00000008340d7824 */ /* 0x001fe200078e0205 */
[----:B------:R-:W-:Y:S01]  /*0780*/  LEA.HI.X.SX32 R9, R16, R50, 0x1, P0 ;  /* 0x0000003210097211 */ /* 0x000fe200000f0eff */
[----:B------:R0:W3:Y:S01]  /*0790*/  LDG.E.U8 R40, desc[UR42][R14.64] ;  /* 0x0000002a0e287981 */ /* 0x0000e2000c1e1100 */
[C---:B------:R-:W-:Y:S01]  /*07a0*/  IADD3 R10, P0, R5.reuse, R48, RZ ;  /* 0x00000030050a7210 */ /* 0x040fe20007f1e0ff */
[----:B------:R-:W-:Y:S02]  /*07b0*/  IMAD R3, R52, 0x4, R13 ;  /* 0x0000000434037824 */ /* 0x000fe400078e020d */
[----:B------:R0:W3:Y:S01]  /*07c0*/  LDG.E.U8 R41, desc[UR42][R8.64] ;  /* 0x0000002a08297981 */ /* 0x0000e2000c1e1100 */
[----:B------:R-:W-:-:S02]  /*07d0*/  LEA.HI.X.SX32 R11, R5, R50, 0x1, P0 ;  /* 0x00000032050b7211 */ /* 0x000fc400000f0eff */
[C---:B------:R-:W-:Y:S01]  /*07e0*/  IADD3 R12, P0, R13.reuse, R48, RZ ;  /* 0x000000300d0c7210 */ /* 0x040fe20007f1e0ff */
[----:B-1----:R-:W-:Y:S01]  /*07f0*/  IMAD R7, R52, 0x4, R3 ;  /* 0x0000000434077824 */ /* 0x002fe200078e0203 */
[----:B------:R-:W-:Y:S01]  /*0800*/  LEA.HI R5, R0, 0x7c, RZ, 0x1a ;  /* 0x0000007c00057811 */ /* 0x000fe200078fd0ff */
[----:B------:R1:W3:Y:S01]  /*0810*/  LDG.E.U8 R42, desc[UR42][R10.64] ;  /* 0x0000002a0a2a7981 */ /* 0x0002e2000c1e1100 */
[----:B------:R-:W-:Y:S02]  /*0820*/  LEA.HI.X.SX32 R13, R13, R50, 0x1, P0 ;  /* 0x000000320d0d7211 */ /* 0x000fe400000f0eff */
[----:B------:R-:W-:Y:S01]  /*0830*/  IADD3 R2, P0, R3, R48, RZ ;  /* 0x0000003003027210 */ /* 0x000fe20007f1e0ff */
[C---:B0-----:R-:W-:Y:S02]  /*0840*/  IMAD R15, R52.reuse, 0x8, R7 ;  /* 0x00000008340f7824 */ /* 0x041fe400078e0207 */
[----:B------:R-:W-:Y:S01]  /*0850*/  IMAD R17, R5, R52, RZ ;  /* 0x0000003405117224 */ /* 0x000fe200078e02ff */
[----:B------:R-:W-:Y:S01]  /*0860*/  LEA.HI.X.SX32 R3, R3, R50, 0x1, P0 ;  /* 0x0000003203037211 */ /* 0x000fe200000f0eff */
[C---:B------:R-:W-:Y:S01]  /*0870*/  IMAD R5, R52.reuse, 0x4, R15 ;  /* 0x0000000434057824 */ /* 0x040fe200078e020f */
[C---:B------:R-:W-:Y:S01]  /*0880*/  IADD3 R6, P0, R7.reuse, R48, RZ ;  /* 0x0000003007067210 */ /* 0x040fe20007f1e0ff */
[----:B------:R0:W3:Y:S02]  /*0890*/  LDG.E.U8 R44, desc[UR42][R12.64] ;  /* 0x0000002a0c2c7981 */ /* 0x0000e4000c1e1100 */
[----:B------:R-:W-:Y:S01]  /*08a0*/  IMAD R16, R52, 0x4, R5 ;  /* 0x0000000434107824 */ /* 0x000fe200078e0205 */
[----:B------:R-:W-:Y:S01]  /*08b0*/  LEA.HI.X.SX32 R7, R7, R50, 0x1, P0 ;  /* 0x0000003207077211 */ /* 0x000fe200000f0eff */
[----:B------:R-:W3:Y:S01]  /*08c0*/  LDG.E.U8 R2, desc[UR42][R2.64] ;  /* 0x0000002a02027981 */ /* 0x000ee2000c1e1100 */
[----:B------:R-:W-:-:S02]  /*08d0*/  IADD3 R8, P0, R15, R48, RZ ;  /* 0x000000300f087210 */ /* 0x000fc40007f1e0ff */
[----:B------:R-:W-:Y:S01]  /*08e0*/  IADD3 R14, P2, R17, R48, RZ ;  /* 0x00000030110e7210 */ /* 0x000fe20007f5e0ff */
[----:B------:R0:W3:Y:S01]  /*08f0*/  LDG.E.U8 R45, desc[UR42][R6.64] ;  /* 0x0000002a062d7981 */ /* 0x0000e2000c1e1100 */
[----:B------:R-:W-:Y:S02]  /*0900*/  LEA.HI.X.SX32 R9, R15, R50, 0x1, P0 ;  /* 0x000000320f097211 */ /* 0x000fe400000f0eff */
[CC--:B-1----:R-:W-:Y:S02]  /*0910*/  IADD3 R10, P1, R5.reuse, R48.reuse, RZ ;  /* 0x00000030050a7210 */ /* 0x0c2fe40007f3e0ff */
[----:B0-----:R-:W-:Y:S01]  /*0920*/  IADD3 R12, P0, R16, R48, RZ ;  /* 0x00000030100c7210 */ /* 0x001fe20007f1e0ff */
[----:B------:R0:W3:Y:S01]  /*0930*/  LDG.E.U8 R3, desc[UR42][R8.64] ;  /* 0x0000002a08037981 */ /* 0x0000e2000c1e1100 */
[-C--:B------:R-:W-:Y:S02]  /*0940*/  LEA.HI.X.SX32 R11, R5, R50.reuse, 0x1, P1 ;  /* 0x00000032050b7211 */ /* 0x080fe400008f0eff */
[----:B------:R-:W-:-:S02]  /*0950*/  LEA.HI.X.SX32 R15, R17, R50, 0x1, P2 ;  /* 0x00000032110f7211 */ /* 0x000fc400010f0eff */
[----:B------:R-:W-:Y:S01]  /*0960*/  LEA.HI.X.SX32 R13, R16, R50, 0x1, P0 ;  /* 0x00000032100d7211 */ /* 0x000fe200000f0eff */
[----:B------:R1:W3:Y:S04]  /*0970*/  LDG.E.U8 R10, desc[UR42][R10.64] ;  /* 0x0000002a0a0a7981 */ /* 0x0002e8000c1e1100 */
[----:B------:R1:W3:Y:S04]  /*0980*/  LDG.E.U8 R12, desc[UR42][R12.64] ;  /* 0x0000002a0c0c7981 */ /* 0x0002e8000c1e1100 */
[----:B------:R1:W3:Y:S01]  /*0990*/  LDG.E.U8 R14, desc[UR42][R14.64] ;  /* 0x0000002a0e0e7981 */ /* 0x0002e2000c1e1100 */
[----:B------:R-:W1:Y:S01]  /*09a0*/  S2UR UR4, SR_CgaCtaId ;  /* 0x00000000000479c3 */ /* 0x000e620000008800 */
[----:B------:R-:W-:-:S02]  /*09b0*/  IMAD.SHL.U32 R5, R0, 0x4, RZ ;  /* 0x0000000400057824 */ /* 0x000fc400078e00ff */
[C---:B------:R-:W-:Y:S01]  /*09c0*/  IMAD.SHL.U32 R7, R0.reuse, 0x40, RZ ;  /* 0x0000004000077824 */ /* 0x040fe200078e00ff */
[----:B------:R-:W-:Y:S02]  /*09d0*/  LOP3.LUT R17, R0, 0x7, RZ, 0xc0, !PT ;  /* 0x0000000700117812 */ /* 0x000fe400078ec0ff */
[----:B------:R-:W-:-:S04]  /*09e0*/  LOP3.LUT R6, R5, 0x1b8, RZ, 0xc0, !PT ;  /* 0x000001b805067812 */ /* 0x000fc800078ec0ff */
[----:B0-----:R-:W-:Y:S01]  /*09f0*/  LOP3.LUT R8, R6, 0x40, R7, 0xf8, !PT ;  /* 0x0000004006087812 */ /* 0x001fe200078ef807 */
[----:B------:R-:W-:Y:S01]  /*0a00*/  IMAD R17, R22, 0x8, R17 ;  /* 0x0000000816117824 */ /* 0x000fe200078e0211 */
[----:B------:R-:W-:Y:S01]  /*0a10*/  SHF.R.S32.HI R7, RZ, 0x4, R0 ;  /* 0x00000004ff077819 */ /* 0x000fe20000011400 */
[----:B------:R-:W-:Y:S02]  /*0a20*/  UMOV UR41, 0x400 ;  /* 0x0000040000297882 */ /* 0x000fe40000000000 */
[----:B------:R-:W-:Y:S01]  /*0a30*/  IMAD.SHL.U32 R6, R17, 0x10, RZ ;  /* 0x0000001011067824 */ /* 0x000fe200078e00ff */
[----:B------:R-:W-:Y:S02]  /*0a40*/  SGXT R7, R7, 0x1 ;  /* 0x000000010707781a */ /* 0x000fe40000000200 */
[----:B------:R-:W-:Y:S02]  /*0a50*/  LOP3.LUT R48, R0, 0x80, RZ, 0xc0, !PT ;  /* 0x0000008000307812 */ /* 0x000fe400078ec0ff */
[----:B------:R-:W-:-:S02]  /*0a60*/  LOP3.LUT R9, R8, 0x840, R7, 0x78, !PT ;  /* 0x0000084008097812 */ /* 0x000fc400078e7807 */
[----:B------:R-:W-:Y:S01]  /*0a70*/  LOP3.LUT R23, R6, R23, RZ, 0xfc, !PT ;  /* 0x0000001706177212 */ /* 0x000fe200078efcff */
[----:B-1----:R-:W-:Y:S02]  /*0a80*/  ULEA UR41, UR4, UR41, 0x18 ;  /* 0x0000002904297291 */ /* 0x002fe4000f8ec03f */
[----:B------:R-:W-:Y:S01]  /*0a90*/  IMAD R6, R48, 0x8, R9 ;  /* 0x0000000830067824 */ /* 0x000fe200078e0209 */
[----:B------:R-:W-:Y:S01]  /*0aa0*/  LOP3.LUT R9, R23, 0x10, RZ, 0x3c, !PT ;  /* 0x0000001017097812 */ /* 0x000fe200078e3cff */
[C---:B------:R-:W-:Y:S02]  /*0ab0*/  IMAD.SHL.U32 R16, R0.reuse, 0x10, RZ ;  /* 0x0000001000107824 */ /* 0x040fe400078e00ff */
[----:B------:R-:W-:Y:S01]  /*0ac0*/  IMAD.SHL.U32 R47, R0, 0x8, RZ ;  /* 0x00000008002f7824 */ /* 0x000fe200078e00ff */
[----:B------:R-:W-:Y:S02]  /*0ad0*/  SHF.R.S32.HI R11, RZ, 0x2, R0 ;  /* 0x00000002ff0b7819 */ /* 0x000fe40000011400 */
[----:B------:R-:W-:-:S02]  /*0ae0*/  LOP3.LUT R16, R16, 0x30, RZ, 0xc0, !PT ;  /* 0x0000003010107812 */ /* 0x000fc400078ec0ff */
[----:B------:R-:W-:Y:S02]  /*0af0*/  SHF.R.S32.HI R13, RZ, 0x3, R0 ;  /* 0x00000003ff0d7819 */ /* 0x000fe40000011400 */
[----:B------:R-:W-:Y:S02]  /*0b00*/  LOP3.LUT R22, R16, 0x380, R47, 0xf8, !PT ;  /* 0x0000038010167812 */ /* 0x000fe400078ef82f */
[----:B------:R-:W-:Y:S02]  /*0b10*/  SGXT R11, R11, 0x1 ;  /* 0x000000010b0b781a */ /* 0x000fe40000000200 */
[----:B------:R-:W-:Y:S02]  /*0b20*/  SHF.R.U32.HI R16, RZ, 0x1, R48 ;  /* 0x00000001ff107819 */ /* 0x000fe40000011630 */
[----:B------:R-:W-:Y:S02]  /*0b30*/  SGXT R13, R13, 0x1 ;  /* 0x000000010d0d781a */ /* 0x000fe40000000200 */
[----:B------:R-:W-:-:S02]  /*0b40*/  LOP3.LUT R7, R16, 0x840, R11, 0x78, !PT ;  /* 0x0000084010077812 */ /* 0x000fc400078e780b */
[C---:B------:R-:W-:Y:S02]  /*0b50*/  LOP3.LUT R16, R23.reuse, 0x20, RZ, 0x3c, !PT ;  /* 0x0000002017107812 */ /* 0x040fe400078e3cff */
[----:B------:R-:W-:Y:S02]  /*0b60*/  LOP3.LUT R8, R22, 0x1008, R13, 0xf8, !PT ;  /* 0x0000100816087812 */ /* 0x000fe400078ef80d */
[C---:B------:R-:W-:Y:S02]  /*0b70*/  LOP3.LUT R11, R23.reuse, 0x30, RZ, 0x3c, !PT ;  /* 0x00000030170b7812 */ /* 0x040fe400078e3cff */
[C---:B------:R-:W-:Y:S02]  /*0b80*/  LOP3.LUT R13, R23.reuse, 0x40, RZ, 0x3c, !PT ;  /* 0x00000040170d7812 */ /* 0x040fe400078e3cff */
[C---:B------:R-:W-:Y:S02]  /*0b90*/  LOP3.LUT R15, R23.reuse, 0x50, RZ, 0x3c, !PT ;  /* 0x00000050170f7812 */ /* 0x040fe400078e3cff */
[C---:B------:R-:W-:Y:S01]  /*0ba0*/  LOP3.LUT R17, R23.reuse, 0x60, RZ, 0x3c, !PT ;  /* 0x0000006017117812 */ /* 0x040fe200078e3cff */
[----:B------:R-:W-:Y:S01]  /*0bb0*/  IMAD.MOV.U32 R60, RZ, RZ, -0x800000 ;  /* 0xff800000ff3c7424 */ /* 0x000fe200078e00ff */
[----:B------:R-:W-:Y:S01]  /*0bc0*/  CS2R R48, SRZ ;  /* 0x0000000000307805 */ /* 0x000fe2000001ff00 */
[----:B------:R-:W-:Y:S01]  /*0bd0*/  IMAD.MOV.U32 R115, RZ, RZ, 0x3f800000 ;  /* 0x3f800000ff737424 */ /* 0x000fe200078e00ff */
[----:B------:R-:W-:Y:S01]  /*0be0*/  CS2R R50, SRZ ;  /* 0x0000000000327805 */ /* 0x000fe2000001ff00 */
[----:B------:R-:W-:Y:S01]  /*0bf0*/  IMAD.MOV.U32 R118, RZ, RZ, 0x3f800000 ;  /* 0x3f800000ff767424 */ /* 0x000fe200078e00ff */
[----:B------:R-:W-:Y:S01]  /*0c00*/  CS2R R52, SRZ ;  /* 0x0000000000347805 */ /* 0x000fe2000001ff00 */
[----:B------:R-:W-:Y:S01]  /*0c10*/  IMAD.MOV.U32 R103, RZ, RZ, -0x800000 ;  /* 0xff800000ff677424 */ /* 0x000fe200078e00ff */
[----:B------:R-:W-:Y:S01]  /*0c20*/  CS2R R54, SRZ ;  /* 0x0000000000367805 */ /* 0x000fe2000001ff00 */
[----:B--2---:R-:W-:Y:S04]  /*0c30*/  STS.U8 [R23+UR41], R24 ;  /* 0x0000001817007988 */ /* 0x004fe80008000029 */
[----:B----4-:R-:W-:Y:S04]  /*0c40*/  STS.U8 [R23+UR41+0x4], R25 ;  /* 0x0000041917007988 */ /* 0x010fe80008000029 */
[----:B-----5:R-:W-:Y:S04]  /*0c50*/  STS.U8 [R23+UR41+0xc], R27 ;  /* 0x00000c1b17007988 */ /* 0x020fe80008000029 */
[----:B---3--:R-:W-:Y:S04]  /*0c60*/  STS.U8 [R23+UR41+0x8], R26 ;  /* 0x0000081a17007988 */ /* 0x008fe80008000029 */
[----:B------:R-:W-:Y:S04]  /*0c70*/  STS.U8 [R9+UR41+0xc], R28 ;  /* 0x00000c1c09007988 */ /* 0x000fe80008000029 */
[----:B------:R-:W-:Y:S04]  /*0c80*/  STS.U8 [R9+UR41], R18 ;  /* 0x0000001209007988 */ /* 0x000fe80008000029 */
[----:B------:R-:W-:Y:S04]  /*0c90*/  STS.U8 [R9+UR41+0x4], R19 ;  /* 0x0000041309007988 */ /* 0x000fe80008000029 */
[----:B------:R0:W-:Y:S02]  /*0ca0*/  STS.U8 [R9+UR41+0x8], R20 ;  /* 0x0000081409007988 */ /* 0x0001e40008000029 */
[----:B0-----:R-:W0:Y:S02]  /*0cb0*/  LDC R9, c[0x0][0x280] ;  /* 0x0000a000ff097b82 */ /* 0x001e240000000800 */
[----:B------:R-:W-:Y:S01]  /*0cc0*/  STS.U8 [R16+UR41], R21 ;  /* 0x0000001510007988 */ /* 0x000fe20008000029 */
[----:B------:R-:W-:-:S03]  /*0cd0*/  LOP3.LUT R23, R23, 0x70, RZ, 0x3c, !PT ;  /* 0x0000007017177812 */ /* 0x000fc600078e3cff */
[----:B------:R1:W-:Y:S04]  /*0ce0*/  STS.U8 [R16+UR41+0x4], R29 ;  /* 0x0000041d10007988 */ /* 0x0003e80008000029 */
[----:B------:R-:W-:Y:S04]  /*0cf0*/  STS.U8 [R16+UR41+0x8], R30 ;  /* 0x0000081e10007988 */ /* 0x000fe80008000029 */
[----:B------:R2:W-:Y:S01]  /*0d00*/  STS.U8 [R16+UR41+0xc], R31 ;  /* 0x00000c1f10007988 */ /* 0x0005e20008000029 */
[----:B0-----:R-:W-:-:S03]  /*0d10*/  ISETP.GE.AND P0, PT, R9, 0x1, PT ;  /* 0x000000010900780c */ /* 0x001fc60003f06270 */
[----:B------:R-:W-:Y:S04]  /*0d20*/  STS.U8 [R11+UR41], R32 ;  /* 0x000000200b007988 */ /* 0x000fe80008000029 */
[----:B------:R0:W-:Y:S04]  /*0d30*/  STS.U8 [R11+UR41+0x4], R33 ;  /* 0x000004210b007988 */ /* 0x0001e80008000029 */
[----:B------:R-:W-:Y:S04]  /*0d40*/  STS.U8 [R11+UR41+0x8], R34 ;  /* 0x000008220b007988 */ /* 0x000fe80008000029 */
[----:B------:R3:W-:Y:S04]  /*0d50*/  STS.U8 [R11+UR41+0xc], R35 ;  /* 0x00000c230b007988 */ /* 0x0007e80008000029 */
        /* <DEDUP_REMOVED lines=9> */
[----:B------:R-:W-:Y:S04]  /*0df0*/  STS.U8 [R17+UR41+0x4], R2 ;  /* 0x0000040211007988 */ /* 0x000fe80008000029 */
[----:B------:R5:W-:Y:S04]  /*0e00*/  STS.U8 [R17+UR41+0x8], R45 ;  /* 0x0000082d11007988 */ /* 0x000be80008000029 */
[----:B------:R5:W-:Y:S01]  /*0e10*/  STS.U8 [R17+UR41+0xc], R46 ;  /* 0x00000c2e11007988 */ /* 0x000be20008000029 */
[----:B------:R-:W-:-:S03]  /*0e20*/  CS2R R24, SRZ ;  /* 0x0000000000187805 */ /* 0x000fc6000001ff00 */
[----:B------:R-:W-:Y:S01]  /*0e30*/  STS.U8 [R23+UR41], R3 ;  /* 0x0000000317007988 */ /* 0x000fe20008000029 */
[----:B------:R-:W-:-:S03]  /*0e40*/  CS2R R26, SRZ ;  /* 0x00000000001a7805 */ /* 0x000fc6000001ff00 */
[----:B------:R5:W-:Y:S01]  /*0e50*/  STS.U8 [R23+UR41+0x4], R10 ;  /* 0x0000040a17007988 */ /* 0x000be20008000029 */
[----:B-1----:R-:W-:-:S03]  /*0e60*/  CS2R R28, SRZ ;  /* 0x00000000001c7805 */ /* 0x002fc6000001ff00 */
[----:B------:R1:W-:Y:S01]  /*0e70*/  STS.U8 [R23+UR41+0x8], R12 ;  /* 0x0000080c17007988 */ /* 0x0003e20008000029 */
[----:B--2---:R-:W-:-:S03]  /*0e80*/  CS2R R30, SRZ ;  /* 0x00000000001e7805 */ /* 0x004fc6000001ff00 */
[----:B------:R1:W-:Y:S01]  /*0e90*/  STS.U8 [R23+UR41+0xc], R14 ;  /* 0x00000c0e17007988 */ /* 0x0003e20008000029 */
[----:B0-----:R-:W-:Y:S02]  /*0ea0*/  CS2R R32, SRZ ;  /* 0x0000000000207805 */ /* 0x001fe4000001ff00 */
[----:B---3--:R-:W-:Y:S02]  /*0eb0*/  CS2R R34, SRZ ;  /* 0x0000000000227805 */ /* 0x008fe4000001ff00 */
[----:B----4-:R-:W-:Y:S02]  /*0ec0*/  CS2R R36, SRZ ;  /* 0x0000000000247805 */ /* 0x010fe4000001ff00 */
[----:B-----5:R-:W-:Y:S02]  /*0ed0*/  CS2R R38, SRZ ;  /* 0x0000000000267805 */ /* 0x020fe4000001ff00 */
[----:B------:R-:W-:Y:S02]  /*0ee0*/  CS2R R40, SRZ ;  /* 0x0000000000287805 */ /* 0x000fe4000001ff00 */
[----:B------:R-:W-:-:S02]  /*0ef0*/  CS2R R42, SRZ ;  /* 0x00000000002a7805 */ /* 0x000fc4000001ff00 */
[----:B------:R-:W-:Y:S02]  /*0f00*/  CS2R R44, SRZ ;  /* 0x00000000002c7805 */ /* 0x000fe4000001ff00 */
[----:B------:R-:W-:Y:S02]  /*0f10*/  CS2R R46, SRZ ;  /* 0x00000000002e7805 */ /* 0x000fe4000001ff00 */
[C---:B------:R-:W-:Y:S02]  /*0f20*/  LOP3.LUT R10, R0.reuse, 0x7, RZ, 0xc0, !PT ;  /* 0x00000007000a7812 */ /* 0x040fe400078ec0ff */
[----:B------:R-:W-:Y:S01]  /*0f30*/  LOP3.LUT R15, R0, 0x80, RZ, 0xc0, !PT ;  /* 0x00000080000f7812 */ /* 0x000fe200078ec0ff */
[----:B-1----:R-:W-:Y:S06]  /*0f40*/  @!P0 BRA `(.L_x_0) ;  /* 0x0000002000508947 */ /* 0x002fec0003800000 */
[----:B------:R-:W0:Y:S01]  /*0f50*/  LDC.64 R2, c[0x0][0x250] ;  /* 0x00009400ff027b82 */ /* 0x000e220000000a00 */
[C---:B------:R-:W-:Y:S01]  /*0f60*/  LOP3.LUT R11, R0.reuse, 0x1, RZ, 0xc0, !PT ;  /* 0x00000001000b7812 */ /* 0x040fe200078ec0ff */
[----:B------:R-:W-:Y:S01]  /*0f70*/  ULDC UR4, c[0x0][0x258] ;  /* 0x0000960000047ab9 */ /* 0x000fe20000000800 */
[----:B------:R-:W-:Y:S01]  /*0f80*/  LOP3.LUT R12, R0, 0x1c, RZ, 0xc0, !PT ;  /* 0x0000001c000c7812 */ /* 0x000fe200078ec0ff */
[----:B------:R-:W-:Y:S01]  /*0f90*/  ULDC.64 UR6, c[0x0][0x260] ;  /* 0x0000980000067ab9 */ /* 0x000fe20000000a00 */
[--C-:B------:R-:W-:Y:S01]  /*0fa0*/  SHF.R.U32.HI R14, RZ, 0x7, R0.reuse ;  /* 0x00000007ff0e7819 */ /* 0x100fe20000011600 */
[----:B------:R-:W-:Y:S01]  /*0fb0*/  UIMAD UR6, UR40, UR6, URZ ;  /* 0x00000006280672a4 */ /* 0x000fe2000f8e023f */
[----:B------:R-:W-:Y:S01]  /*0fc0*/  SHF.R.U32.HI R13, RZ, 0x1, R0 ;  /* 0x00000001ff0d7819 */ /* 0x000fe20000011600 */
[----:B------:R-:W-:Y:S01]  /*0fd0*/  IMAD R12, R11, 0x2, R12 ;  /* 0x000000020b0c7824 */ /* 0x000fe200078e020c */
[----:B------:R-:W-:Y:S01]  /*0fe0*/  SGXT.U32 R14, R14, 0x1 ;  /* 0x000000010e0e781a */ /* 0x000fe20000000000 */
[----:B------:R-:W1:Y:S01]  /*0ff0*/  LDC R117, c[0x0][0x268] ;  /* 0x00009a00ff757b82 */ /* 0x000e620000000800 */
[----:B------:R-:W-:Y:S01]  /*1000*/  SGXT.U32 R11, R13, 0x1 ;  /* 0x000000010d0b781a */ /* 0x000fe20000000000 */
[----:B------:R-:W-:Y:S01]  /*1010*/  USHF.R.S32.HI UR8, URZ, 0x1f, UR6 ;  /* 0x0000001f3f087899 */ /* 0x000fe20008011406 */
[----:B------:R-:W-:Y:S01]  /*1020*/  SHF.R.U32.HI R16, RZ, 0x5, R0 ;  /* 0x00000005ff107819 */ /* 0x000fe20000011600 */
[----:B------:R-:W-:Y:S01]  /*1030*/  USHF.R.U32.HI UR36, URZ, 0x4, UR41 ;  /* 0x000000043f247899 */ /* 0x000fe20008011629 */
[----:B------:R-:W-:Y:S01]  /*1040*/  LOP3.LUT R11, R12, R11, RZ, 0xfc, !PT ;  /* 0x0000000b0c0b7212 */ /* 0x000fe200078efcff */
[----:B------:R-:W-:Y:S01]  /*1050*/  UIADD3 UR47, UR41, 0x2000, URZ ;  /* 0x00002000292f7890 */ /* 0x000fe2000fffe03f */
[----:B------:R-:W-:Y:S01]  /*1060*/  LOP3.LUT R12, R0, 0x7f, RZ, 0xc0, !PT ;  /* 0x0000007f000c7812 */ /* 0x000fe200078ec0ff */
[----:B------:R-:W2:Y:S01]  /*1070*/  LDC.64 R110, c[0x0][0x220] ;  /* 0x00008800ff6e7b82 */ /* 0x000ea20000000a00 */
[----:B------:R-:W-:Y:S01]  /*1080*/  R2UR UR45, R16 ;  /* 0x00000000102d72ca */ /* 0x000fe200000e0000 */
[----:B------:R-:W-:Y:S01]  /*1090*/  USGXT.U32 UR36, UR36, 0xe ;  /* 0x0000000e2424789a */ /* 0x000fe20008000000 */
[----:B------:R-:W-:Y:S01]  /*10a0*/  ISETP.NE.U32.AND P0, PT, R15, RZ, PT ;  /* 0x000000ff0f00720c */ /* 0x000fe20003f05070 */
[----:B------:R-:W-:Y:S01]  /*10b0*/  IMAD R13, R12, UR4, RZ ;  /* 0x000000040c0d7c24 */ /* 0x000fe2000f8e02ff */
[----:B------:R-:W-:Y:S01]  /*10c0*/  ULDC.64 UR4, c[0x0][0x218] ;  /* 0x0000860000047ab9 */ /* 0x000fe20000000a00 */
[----:B0-----:R-:W-:Y:S01]  /*10d0*/  IMAD R14, R14, R3, RZ ;  /* 0x000000030e0e7224 */ /* 0x001fe200078e02ff */
[----:B------:R-:W-:Y:S01]  /*10e0*/  USHF.R.U32.HI UR44, URZ, 0x4, UR47 ;  /* 0x000000043f2c7899 */ /* 0x000fe2000801162f */
[----:B------:R-:W-:Y:S01]  /*10f0*/  IMAD R2, R2, UR40, RZ ;  /* 0x0000002802027c24 */ /* 0x000fe2000f8e02ff */
[----:B------:R-:W-:Y:S01]  /*1100*/  SHF.R.S32.HI R15, RZ, 0x1f, R13 ;  /* 0x0000001fff0f7819 */ /* 0x000fe2000001140d */
[----:B------:R-:W-:Y:S01]  /*1110*/  IMAD R16, R3, 0x2, R14 ;  /* 0x0000000203107824 */ /* 0x000fe200078e020e */
[----:B------:R-:W-:Y:S01]  /*1120*/  USGXT.U32 UR44, UR44, 0xe ;  /* 0x0000000e2c2c789a */ /* 0x000fe20008000000 */
[----:B------:R-:W-:Y:S01]  /*1130*/  SEL R127, RZ, 0x90, !P0 ;  /* 0x00000090ff7f7807 */ /* 0x000fe20004000000 */
[----:B------:R-:W-:Y:S01]  /*1140*/  IMAD.MOV.U32 R126, RZ, RZ, 0x5410 ;  /* 0x00005410ff7e7424 */ /* 0x000fe200078e00ff */
[----:B------:R-:W-:Y:S01]  /*1150*/  IADD3 R25, P1, P2, R13, UR4, R2 ;  /* 0x000000040d197c10 */ /* 0x000fe2000fa3e002 */
[C---:B------:R-:W-:Y:S01]  /*1160*/  IMAD R18, R3.reuse, 0x2, R16 ;  /* 0x0000000203127824 */ /* 0x040fe200078e0210 */
[----:B------:R-:W-:Y:S01]  /*1170*/  SHF.R.S32.HI R12, RZ, 0x1f, R2 ;  /* 0x0000001fff0c7819 */ /* 0x000fe20000011402 */
[----:B------:R-:W-:Y:S01]  /*1180*/  UIADD3 UR4, UR45, 0x18, URZ ;  /* 0x000000182d047890 */ /* 0x000fe2000fffe03f */
[----:B------:R-:W-:Y:S01]  /*1190*/  LOP3.LUT R2, R0, 0x1f, RZ, 0xc0, !PT ;  /* 0x0000001f00027812 */ /* 0x000fe200078ec0ff */
[----:B------:R-:W-:Y:S01]  /*11a0*/  IMAD R20, R3, 0x2, R18 ;  /* 0x0000000203147824 */ /* 0x000fe200078e0212 */
[----:B------:R-:W-:Y:S01]  /*11b0*/  IADD3.X R27, R15, UR5, R12, P1, P2 ;  /* 0x000000050f1b7c10 */ /* 0x000fe20008fe440c */
[----:B------:R-:W-:Y:S01]  /*11c0*/  UIADD3 UR5, UR45, 0x38, URZ ;  /* 0x000000382d057890 */ /* 0x000fe2000fffe03f */
[----:B------:R-:W-:Y:S01]  /*11d0*/  SHF.R.U32.HI R12, RZ, 0x5, R0 ;  /* 0x00000005ff0c7819 */ /* 0x000fe20000011600 */
[----:B------:R-:W-:Y:S01]  /*11e0*/  IMAD R22, R3, 0x2, R20 ;  /* 0x0000000203167824 */ /* 0x000fe200078e0214 */
[----:B------:R-:W-:Y:S01]  /*11f0*/  LOP3.LUT R127, R127, 0x7f, R0, 0x78, !PT ;  /* 0x0000007f7f7f7812 */ /* 0x000fe200078e7800 */
[----:B------:R-:W-:Y:S01]  /*1200*/  IMAD R13, R2, UR7, RZ ;  /* 0x00000007020d7c24 */ /* 0x000fe2000f8e02ff */
[----:B------:R-:W-:Y:S01]  /*1210*/  SGXT.U32 R2, R12, 0x3 ;  /* 0x000000030c02781a */ /* 0x000fe20000000000 */
[----:B------:R-:W-:Y:S01]  /*1220*/  IMAD R24, R3, 0x2, R22 ;  /* 0x0000000203187824 */ /* 0x000fe200078e0216 */
[----:B------:R-:W-:Y:S01]  /*1230*/  IADD3 R12, P4, R16, R25, RZ ;  /* 0x00000019100c7210 */ /* 0x000fe20007f9e0ff */
[----:B-1----:R-:W-:Y:S01]  /*1240*/  IMAD R93, R117, UR4, RZ ;  /* 0x00000004755d7c24 */ /* 0x002fe2000f8e02ff */
[----:B--2---:R-:W-:Y:S01]  /*1250*/  IADD3 R110, P1, P2, R13, UR6, R110 ;  /* 0x000000060d6e7c10 */ /* 0x004fe2000fa3e06e */
[C---:B------:R-:W-:Y:S01]  /*1260*/  IMAD R74, R3.reuse, 0x2, R24 ;  /* 0x00000002034a7824 */ /* 0x040fe200078e0218 */
[----:B------:R-:W-:Y:S01]  /*1270*/  SHF.R.S32.HI R30, RZ, 0x1f, R13 ;  /* 0x0000001fff1e7819 */ /* 0x000fe2000001140d */
[----:B------:R-:W-:Y:S01]  /*1280*/  IMAD R91, R2, R117, RZ ;  /* 0x00000075025b7224 */ /* 0x000fe200078e02ff */
[-C--:B------:R-:W-:Y:S01]  /*1290*/  IADD3 R2, P3, R14, R25.reuse, RZ ;  /* 0x000000190e027210 */ /* 0x080fe20007f7e0ff */
[----:B------:R-:W-:Y:S01]  /*12a0*/  IMAD R26, R3, 0x2, R74 ;  /* 0x00000002031a7824 */ /* 0x000fe200078e024a */
[----:B------:R-:W-:Y:S01]  /*12b0*/  IADD3 R13, P5, R18, R25, RZ ;  /* 0x00000019120d7210 */ /* 0x000fe20007fbe0ff */
[----:B------:R-:W-:Y:S01]  /*12c0*/  IMAD R92, R117, 0x8, R91 ;  /* 0x00000008755c7824 */ /* 0x000fe200078e025b */
[----:B------:R-:W-:Y:S01]  /*12d0*/  LEA.HI.X.SX32 R14, R14, R27, 0x1, P3 ;  /* 0x0000001b0e0e7211 */ /* 0x000fe200018f0eff */
[----:B------:R-:W-:Y:S01]  /*12e0*/  IMAD R76, R3, 0x2, R26 ;  /* 0x00000002034c7824 */ /* 0x000fe200078e021a */
[----:B------:R-:W-:Y:S01]  /*12f0*/  IADD3 R17, P3, R20, R25, RZ ;  /* 0x0000001914117210 */ /* 0x000fe20007f7e0ff */
[----:B------:R-:W-:Y:S01]  /*1300*/  IMAD R97, R117, 0x8, R92 ;  /* 0x0000000875617824 */ /* 0x000fe200078e025c */
[-C--:B------:R-:W-:Y:S01]  /*1310*/  LEA.HI.X.SX32 R15, R16, R27.reuse, 0x1, P4 ;  /* 0x0000001b100f7211 */ /* 0x080fe200020f0eff */
[----:B------:R-:W-:Y:S01]  /*1320*/  IMAD R80, R3, 0x2, R76 ;  /* 0x0000000203507824 */ /* 0x000fe200078e024c */
[----:B------:R-:W-:Y:S01]  /*1330*/  LEA.HI.X.SX32 R16, R18, R27, 0x1, P5 ;  /* 0x0000001b12107211 */ /* 0x000fe200028f0eff */
[----:B------:R-:W-:Y:S01]  /*1340*/  IMAD R98, R117, 0x10, R97 ;  /* 0x0000001075627824 */ /* 0x000fe200078e0261 */
[----:B------:R-:W-:Y:S01]  /*1350*/  IADD3 R18, P4, R22, R25, RZ ;  /* 0x0000001916127210 */ /* 0x000fe20007f9e0ff */
[----:B------:R-:W-:Y:S01]  /*1360*/  IMAD R28, R3, 0x2, R80 ;  /* 0x00000002031c7824 */ /* 0x000fe200078e0250 */
[----:B------:R-:W-:Y:S01]  /*1370*/  LEA.HI.X.SX32 R20, R20, R27, 0x1, P3 ;  /* 0x0000001b14147211 */ /* 0x000fe200018f0eff */
[----:B------:R-:W-:Y:S01]  /*1380*/  IMAD R99, R117, 0x8, R98 ;  /* 0x0000000875637824 */ /* 0x000fe200078e0262 */
[-C--:B------:R-:W-:Y:S01]  /*1390*/  IADD3 R19, P5, R24, R25.reuse, RZ ;  /* 0x0000001918137210 */ /* 0x080fe20007fbe0ff */
[----:B------:R-:W-:Y:S01]  /*13a0*/  IMAD R86, R3, 0x2, R28 ;  /* 0x0000000203567824 */ /* 0x000fe200078e021c */
[----:B------:R-:W-:Y:S01]  /*13b0*/  IADD3 R23, P3, R74, R25, RZ ;  /* 0x000000194a177210 */ /* 0x000fe20007f7e0ff */
[C---:B------:R-:W-:Y:S01]  /*13c0*/  IMAD R100, R117.reuse, 0x8, R99 ;  /* 0x0000000875647824 */ /* 0x040fe200078e0263 */
[-C--:B------:R-:W-:Y:S01]  /*13d0*/  LEA.HI.X.SX32 R21, R22, R27.reuse, 0x1, P4 ;  /* 0x0000001b16157211 */ /* 0x080fe200020f0eff */
[----:B------:R-:W-:Y:S01]  /*13e0*/  IMAD R94, R117, UR5, RZ ;  /* 0x00000005755e7c24 */ /* 0x000fe2000f8e02ff */
[-C--:B------:R-:W-:Y:S01]  /*13f0*/  LEA.HI.X.SX32 R22, R24, R27.reuse, 0x1, P5 ;  /* 0x0000001b18167211 */ /* 0x080fe200028f0eff */
[----:B------:R-:W-:Y:S01]  /*1400*/  IMAD R24, R3, 0x2, R86 ;  /* 0x0000000203187824 */ /* 0x000fe200078e0256 */
[----:B------:R-:W-:Y:S01]  /*1410*/  LEA.HI.X.SX32 R74, R74, R27, 0x1, P3 ;  /* 0x0000001b4a4a7211 */ /* 0x000fe200018f0eff */
[C---:B------:R-:W-:Y:S01]  /*1420*/  IMAD R101, R117.reuse, 0x10, R100 ;  /* 0x0000001075657824 */ /* 0x040fe200078e0264 */
[----:B------:R-:W-:Y:S01]  /*1430*/  IADD3 R77, P3, R80, R25, RZ ;  /* 0x00000019504d7210 */ /* 0x000fe20007f7e0ff */
[----:B------:R-:W-:Y:S01]  /*1440*/  UIADD3 UR6, UR45, 0x58, URZ ;  /* 0x000000582d067890 */ /* 0x000fe2000fffe03f */
[----:B------:R-:W-:Y:S01]  /*1450*/  IADD3.X R30, R30, UR8, R111, P1, P2 ;  /* 0x000000081e1e7c10 */ /* 0x000fe20008fe446f */
[----:B------:R-:W-:Y:S01]  /*1460*/  IMAD R111, R117, 0x8, R101 ;  /* 0x00000008756f7824 */ /* 0x000fe200078e0265 */
[----:B------:R-:W-:Y:S01]  /*1470*/  LEA.HI.X.SX32 R80, R80, R27, 0x1, P3 ;  /* 0x0000001b50507211 */ /* 0x000fe200018f0eff */
[----:B------:R-:W-:Y:S01]  /*1480*/  IMAD R88, R3, 0x2, R24 ;  /* 0x0000000203587824 */ /* 0x000fe200078e0218 */
[-C--:B------:R-:W-:Y:S01]  /*1490*/  IADD3 R85, P3, R24, R25.reuse, RZ ;  /* 0x0000001918557210 */ /* 0x080fe20007f7e0ff */
[----:B------:R-:W-:Y:S01]  /*14a0*/  IMAD R112, R117, 0x8, R111 ;  /* 0x0000000875707824 */ /* 0x000fe200078e026f */
[-C--:B------:R-:W-:Y:S01]  /*14b0*/  IADD3 R153, P1, R91, R110.reuse, RZ ;  /* 0x0000006e5b997210 */ /* 0x080fe20007f3e0ff */
[----:B------:R-:W-:Y:S01]  /*14c0*/  UIADD3 UR8, UR45, 0x78, URZ ;  /* 0x000000782d087890 */ /* 0x000fe2000fffe03f */
[----:B------:R-:W-:Y:S01]  /*14d0*/  IADD3 R72, P4, R26, R25, RZ ;  /* 0x000000191a487210 */ /* 0x000fe20007f9e0ff */
[----:B------:R-:W-:Y:S01]  /*14e0*/  IMAD R113, R117, 0x10, R112 ;  /* 0x0000001075717824 */ /* 0x000fe200078e0270 */
[----:B------:R-:W-:Y:S01]  /*14f0*/  IADD3 R155, P2, R93, R110, RZ ;  /* 0x0000006e5d9b7210 */ /* 0x000fe20007f5e0ff */
[C---:B------:R-:W-:Y:S01]  /*1500*/  IMAD R95, R117.reuse, UR6, RZ ;  /* 0x00000006755f7c24 */ /* 0x040fe2000f8e02ff */
[----:B------:R-:W-:Y:S01]  /*1510*/  LEA.HI.X.SX32 R87, R24, R27, 0x1, P3 ;  /* 0x0000001b18577211 */ /* 0x000fe200018f0eff */
[----:B------:R-:W-:Y:S01]  /*1520*/  IMAD R114, R117, 0x8, R113 ;  /* 0x0000000875727824 */ /* 0x000fe200078e0271 */
[----:B------:R-:W-:Y:S01]  /*1530*/  LEA.HI.X.SX32 R91, R91, R30, 0x1, P1 ;  /* 0x0000001e5b5b7211 */ /* 0x000fe200008f0eff */
[C---:B------:R-:W-:Y:S01]  /*1540*/  IMAD R96, R117.reuse, UR8, RZ ;  /* 0x0000000875607c24 */ /* 0x040fe2000f8e02ff */
[----:B------:R-:W-:Y:S01]  /*1550*/  IADD3 R73, P5, R76, R25, RZ ;  /* 0x000000194c497210 */ /* 0x000fe20007fbe0ff */
[----:B------:R-:W-:Y:S01]  /*1560*/  IMAD R117, R117, 0x8, R114 ;  /* 0x0000000875757824 */ /* 0x000fe200078e0272 */
[----:B------:R-:W-:Y:S01]  /*1570*/  LEA.HI.X.SX32 R75, R26, R27, 0x1, P4 ;  /* 0x0000001b1a4b7211 */ /* 0x000fe200020f0eff */
[C---:B------:R-:W-:Y:S01]  /*1580*/  IMAD R26, R3.reuse, 0x2, R88 ;  /* 0x00000002031a7824 */ /* 0x040fe200078e0258 */
[-C--:B------:R-:W-:Y:S01]  /*1590*/  IADD3 R154, P1, R92, R110.reuse, RZ ;  /* 0x0000006e5c9a7210 */ /* 0x080fe20007f3e0ff */
[----:B------:R-:W-:Y:S01]  /*15a0*/  UIADD3 UR8, UP0, UR36, 0x2, URZ ;  /* 0x0000000224087890 */ /* 0x000fe2000ff1e03f */
[----:B------:R-:W-:Y:S01]  /*15b0*/  IADD3 R156, P3, R94, R110, RZ ;  /* 0x0000006e5e9c7210 */ /* 0x000fe20007f7e0ff */
[----:B------:R-:W-:Y:S01]  /*15c0*/  IMAD R90, R3, 0x2, R26 ;  /* 0x00000002035a7824 */ /* 0x000fe200078e021a */
[----:B------:R-:W-:Y:S01]  /*15d0*/  IADD3 R78, P4, R28, R25, RZ ;  /* 0x000000191c4e7210 */ /* 0x000fe20007f9e0ff */
[----:B------:R-:W-:Y:S01]  /*15e0*/  UMOV UR5, URZ ;  /* 0x0000003f00057c82 */ /* 0x000fe20008000000 */
[----:B------:R-:W-:Y:S01]  /*15f0*/  LEA.HI.X.SX32 R93, R93, R30, 0x1, P2 ;  /* 0x0000001e5d5d7211 */ /* 0x000fe200010f0eff */
[----:B------:R-:W-:Y:S01]  /*1600*/  UIADD3.X UR9, UR5, 0x40000040, URZ, UP0, !UPT ;  /* 0x4000004005097890 */ /* 0x000fe200087fe43f */
[----:B------:R-:W-:Y:S01]  /*1610*/  IADD3 R160, P2, R98, R110, RZ ;  /* 0x0000006e62a07210 */ /* 0x000fe20007f5e0ff */
[----:B------:R-:W-:Y:S01]  /*1620*/  IMAD.MOV.U32 R125, RZ, RZ, 0x7632 ;  /* 0x00007632ff7d7424 */ /* 0x000fe200078e00ff */
[----:B------:R-:W-:Y:S01]  /*1630*/  LEA.HI.X.SX32 R76, R76, R27, 0x1, P5 ;  /* 0x0000001b4c4c7211 */ /* 0x000fe200028f0eff */
[----:B------:R-:W-:Y:S01]  /*1640*/  UIADD3 UR10, UP0, UR44, 0x2, URZ ;  /* 0x000000022c0a7890 */ /* 0x000fe2000ff1e03f */
[-C--:B------:R-:W-:Y:S01]  /*1650*/  LEA.HI.X.SX32 R92, R92, R30.reuse, 0x1, P1 ;  /* 0x0000001e5c5c7211 */ /* 0x080fe200008f0eff */
[----:B------:R-:W-:Y:S01]  /*1660*/  UMOV UR6, URZ ;  /* 0x0000003f00067c82 */ /* 0x000fe20008000000 */
[----:B------:R-:W-:Y:S01]  /*1670*/  LEA.HI.X.SX32 R94, R94, R30, 0x1, P3 ;  /* 0x0000001e5e5e7211 */ /* 0x000fe200018f0eff */
[----:B------:R-:W-:Y:S01]  /*1680*/  UIADD3.X UR11, UR6, 0x40000040, URZ, UP0, !UPT ;  /* 0x40000040060b7890 */ /* 0x000fe200087fe43f */
[----:B------:R-:W-:Y:S01]  /*1690*/  IADD3 R79, P5, R86, R25, RZ ;  /* 0x00000019564f7210 */ /* 0x000fe20007fbe0ff */
[----:B------:R-:W-:Y:S01]  /*16a0*/  IMAD.MOV.U32 R115, RZ, RZ, 0x3f800000 ;  /* 0x3f800000ff737424 */ /* 0x000fe200078e00ff */
[----:B------:R-:W-:Y:S01]  /*16b0*/  LEA.HI.X.SX32 R81, R28, R27, 0x1, P4 ;  /* 0x0000001b1c517211 */ /* 0x000fe200020f0eff */
[----:B------:R-:W-:Y:S01]  /*16c0*/  IMAD.MOV.U32 R119, RZ, RZ, -0x800000 ;  /* 0xff800000ff777424 */ /* 0x000fe200078e00ff */
[-C--:B------:R-:W-:Y:S01]  /*16d0*/  IADD3 R161, P1, R97, R110.reuse, RZ ;  /* 0x0000006e61a17210 */ /* 0x080fe20007f3e0ff */
[----:B------:R-:W-:Y:S01]  /*16e0*/  IMAD.MOV.U32 R116, RZ, RZ, RZ ;  /* 0x000000ffff747224 */ /* 0x000fe200078e00ff */
[----:B------:R-:W-:Y:S01]  /*16f0*/  IADD3 R159, P3, R99, R110, RZ ;  /* 0x0000006e639f7210 */ /* 0x000fe20007f7e0ff */
[----:B------:R-:W-:Y:S01]  /*1700*/  IMAD.MOV.U32 R120, RZ, RZ, -0x800000 ;  /* 0xff800000ff787424 */ /* 0x000fe200078e00ff */
[----:B------:R-:W-:Y:S01]  /*1710*/  IADD3 R84, P4, R88, R25, RZ ;  /* 0x0000001958547210 */ /* 0x000fe20007f9e0ff */
[----:B------:R-:W-:Y:S01]  /*1720*/  IMAD.MOV.U32 R118, RZ, RZ, 0x3f800000 ;  /* 0x3f800000ff767424 */ /* 0x000fe200078e00ff */
[----:B------:R-:W-:-:S02]  /*1730*/  LEA.HI.X.SX32 R98, R98, R30, 0x1, P2 ;  /* 0x0000001e62627211 */ /* 0x000fc400010f0eff */
[----:B------:R-:W-:Y:S02]  /*1740*/  CS2R R28, SRZ ;  /* 0x00000000001c7805 */ /* 0x000fe4000001ff00 */
[----:B------:R-:W-:Y:S02]  /*1750*/  IADD3 R163, P2, R101, R110, RZ ;  /* 0x0000006e65a37210 */ /* 0x000fe40007f5e0ff */
[----:B------:R-:W-:Y:S02]  /*1760*/  CS2R R32, SRZ ;  /* 0x0000000000207805 */ /* 0x000fe4000001ff00 */
[----:B------:R-:W-:Y:S02]  /*1770*/  LEA.HI.X.SX32 R86, R86, R27, 0x1, P5 ;  /* 0x0000001b56567211 */ /* 0x000fe400028f0eff */
[----:B------:R-:W-:Y:S02]  /*1780*/  CS2R R34, SRZ ;  /* 0x0000000000227805 */ /* 0x000fe4000001ff00 */
[----:B------:R-:W-:-:S02]  /*1790*/  LEA.HI.X.SX32 R97, R97, R30, 0x1, P1 ;  /* 0x0000001e61617211 */ /* 0x000fc400008f0eff */
[----:B------:R-:W-:Y:S02]  /*17a0*/  CS2R R36, SRZ ;  /* 0x0000000000247805 */ /* 0x000fe4000001ff00 */
[----:B------:R-:W-:Y:S02]  /*17b0*/  LEA.HI.X.SX32 R99, R99, R30, 0x1, P3 ;  /* 0x0000001e63637211 */ /* 0x000fe400018f0eff */
[----:B------:R-:W-:Y:S02]  /*17c0*/  CS2R R38, SRZ ;  /* 0x0000000000267805 */ /* 0x000fe4000001ff00 */
[----:B------:R-:W-:Y:S02]  /*17d0*/  IADD3 R83, P5, R26, R25, RZ ;  /* 0x000000191a537210 */ /* 0x000fe40007fbe0ff */
[----:B------:R-:W-:Y:S02]  /*17e0*/  CS2R R40, SRZ ;  /* 0x0000000000287805 */ /* 0x000fe4000001ff00 */
[----:B------:R-:W-:-:S02]  /*17f0*/  LEA.HI.X.SX32 R88, R88, R27, 0x1, P4 ;  /* 0x0000001b58587211 */ /* 0x000fc400020f0eff */
[----:B------:R-:W-:Y:S02]  /*1800*/  CS2R R42, SRZ ;  /* 0x00000000002a7805 */ /* 0x000fe4000001ff00 */
[-C--:B------:R-:W-:Y:S02]  /*1810*/  IADD3 R164, P1, R100, R110.reuse, RZ ;  /* 0x0000006e64a47210 */ /* 0x080fe40007f3e0ff */
[----:B------:R-:W-:Y:S02]  /*1820*/  CS2R R44, SRZ ;  /* 0x00000000002c7805 */ /* 0x000fe4000001ff00 */
[-C--:B------:R-:W-:Y:S02]  /*1830*/  IADD3 R162, P3, R111, R110.reuse, RZ ;  /* 0x0000006e6fa27210 */ /* 0x080fe40007f7e0ff */
[----:B------:R-:W-:Y:S02]  /*1840*/  CS2R R46, SRZ ;  /* 0x00000000002e7805 */ /* 0x000fe4000001ff00 */
[----:B------:R-:W-:-:S02]  /*1850*/  IADD3 R157, P4, R95, R110, RZ ;  /* 0x0000006e5f9d7210 */ /* 0x000fc40007f9e0ff */
[----:B------:R-:W-:Y:S02]  /*1860*/  CS2R R48, SRZ ;  /* 0x0000000000307805 */ /* 0x000fe4000001ff00 */
[----:B------:R-:W-:Y:S02]  /*1870*/  LEA.HI.X.SX32 R101, R101, R30, 0x1, P2 ;  /* 0x0000001e65657211 */ /* 0x000fe400010f0eff */
[----:B------:R-:W-:Y:S02]  /*1880*/  CS2R R50, SRZ ;  /* 0x0000000000327805 */ /* 0x000fe4000001ff00 */
[----:B------:R-:W-:Y:S02]  /*1890*/  IADD3 R166, P2, R113, R110, RZ ;  /* 0x0000006e71a67210 */ /* 0x000fe40007f5e0ff */
[----:B------:R-:W-:Y:S02]  /*18a0*/  CS2R R52, SRZ ;  /* 0x0000000000347805 */ /* 0x000fe4000001ff00 */
[----:B------:R-:W-:-:S02]  /*18b0*/  LEA.HI.X.SX32 R89, R26, R27, 0x1, P5 ;  /* 0x0000001b1a597211 */ /* 0x000fc400028f0eff */
[----:B------:R-:W-:Y:S02]  /*18c0*/  CS2R R54, SRZ ;  /* 0x0000000000367805 */ /* 0x000fe4000001ff00 */
[-C--:B------:R-:W-:Y:S01]  /*18d0*/  LEA.HI.X.SX32 R100, R100, R30.reuse, 0x1, P1 ;  /* 0x0000001e64647211 */ /* 0x080fe200008f0eff */
[----:B------:R-:W-:Y:S01]  /*18e0*/  UMOV UR4, URZ ;  /* 0x0000003f00047c82 */ /* 0x000fe20008000000 */
[----:B------:R-:W-:Y:S01]  /*18f0*/  LEA.HI.X.SX32 R111, R111, R30, 0x1, P3 ;  /* 0x0000001e6f6f7211 */ /* 0x000fe200018f0eff */
[----:B------:R-:W-:Y:S01]  /*1900*/  UIADD3.64 UR12, UR8, 0x2, URZ ;  /* 0x00000002080c7897 */ /* 0x000fe2000fffe03f */
[----:B------:R-:W-:Y:S01]  /*1910*/  IADD3 R158, P5, R96, R110, RZ ;  /* 0x0000006e609e7210 */ /* 0x000fe20007fbe0ff */
[----:B------:R-:W-:Y:S01]  /*1920*/  UIADD3.64 UR16, UR8, 0x4, URZ ;  /* 0x0000000408107897 */ /* 0x000fe2000fffe03f */
[----:B------:R-:W-:Y:S01]  /*1930*/  LEA.HI.X.SX32 R95, R95, R30, 0x1, P4 ;  /* 0x0000001e5f5f7211 */ /* 0x000fe200020f0eff */
[----:B------:R-:W-:Y:S01]  /*1940*/  UIADD3.64 UR14, UR10, 0x2, URZ ;  /* 0x000000020a0e7897 */ /* 0x000fe2000fffe03f */
[-C--:B------:R-:W-:Y:S01]  /*1950*/  IADD3 R167, P1, R112, R110.reuse, RZ ;  /* 0x0000006e70a77210 */ /* 0x080fe20007f3e0ff */
[----:B------:R-:W-:Y:S01]  /*1960*/  UIADD3.64 UR18, UR10, 0x4, URZ ;  /* 0x000000040a127897 */ /* 0x000fe2000fffe03f */
[----:B------:R-:W-:Y:S01]  /*1970*/  IADD3 R165, P3, R114, R110, RZ ;  /* 0x0000006e72a57210 */ /* 0x000fe20007f7e0ff */
[----:B------:R-:W-:Y:S01]  /*1980*/  UIADD3.64 UR22, UR10, 0x7e, URZ ;  /* 0x0000007e0a167897 */ /* 0x000fe2000fffe03f */
[----:B------:R-:W-:-:S02]  /*1990*/  IADD3 R82, P6, R90, R25, RZ ;  /* 0x000000195a527210 */ /* 0x000fc40007fde0ff */
[----:B------:R-:W-:Y:S02]  /*19a0*/  CS2R R24, SRZ ;  /* 0x0000000000187805 */ /* 0x000fe4000001ff00 */
[----:B------:R-:W-:Y:S01]  /*19b0*/  IADD3 R110, P4, R117, R110, RZ ;  /* 0x0000006e756e7210 */ /* 0x000fe20007f9e0ff */
[----:B------:R-:W-:Y:S01]  /*19c0*/  UIADD3.64 UR26, UR10, 0x80, URZ ;  /* 0x000000800a1a7897 */ /* 0x000fe2000fffe03f */
[----:B------:R-:W-:Y:S01]  /*19d0*/  LEA.HI.X.SX32 R113, R113, R30, 0x1, P2 ;  /* 0x0000001e71717211 */ /* 0x000fe200010f0eff */
[----:B------:R-:W-:Y:S01]  /*19e0*/  UIADD3.64 UR30, UR10, 0x82, URZ ;  /* 0x000000820a1e7897 */ /* 0x000fe2000fffe03f */
[----:B------:R-:W-:Y:S01]  /*19f0*/  LOP3.LUT P2, RZ, R0, 0x2, RZ, 0xc0, !PT ;  /* 0x0000000200ff7812 */ /* 0x000fe2000784c0ff */
[----:B------:R-:W-:Y:S01]  /*1a00*/  UIADD3.64 UR34, UR10, 0x84, URZ ;  /* 0x000000840a227897 */ /* 0x000fe2000fffe03f */
[----:B------:R-:W-:Y:S02]  /*1a10*/  LEA.HI.X.SX32 R90, R90, R27, 0x1, P6 ;  /* 0x0000001b5a5a7211 */ /* 0x000fe400030f0eff */
[----:B------:R-:W-:-:S02]  /*1a20*/  CS2R R26, SRZ ;  /* 0x00000000001a7805 */ /* 0x000fc4000001ff00 */
[-C--:B------:R-:W-:Y:S01]  /*1a30*/  LEA.HI.X.SX32 R96, R96, R30.reuse, 0x1, P5 ;  /* 0x0000001e60607211 */ /* 0x080fe200028f0eff */
[----:B------:R-:W-:Y:S01]  /*1a40*/  ULDC UR46, c[0x0][0x238] ;  /* 0x00008e00002e7ab9 */ /* 0x000fe20000000800 */
[-C--:B------:R-:W-:Y:S01]  /*1a50*/  LEA.HI.X.SX32 R112, R112, R30.reuse, 0x1, P1 ;  /* 0x0000001e70707211 */ /* 0x080fe200008f0eff */
[----:B------:R-:W-:Y:S01]  /*1a60*/  UMOV UR37, 0x40000040 ;  /* 0x4000004000257882 */ /* 0x000fe20000000000 */
[-C--:B------:R-:W-:Y:S02]  /*1a70*/  LEA.HI.X.SX32 R114, R114, R30.reuse, 0x1, P3 ;  /* 0x0000001e72727211 */ /* 0x080fe400018f0eff */
[----:B------:R-:W-:Y:S02]  /*1a80*/  LEA.HI.X.SX32 R117, R117, R30, 0x1, P4 ;  /* 0x0000001e75757211 */ /* 0x000fe400020f0eff */
[----:B------:R-:W-:Y:S02]  /*1a90*/  CS2R R30, SRZ ;  /* 0x00000000001e7805 */ /* 0x000fe4000001ff00 */
[----:B------:R-:W-:-:S02]  /*1aa0*/  LOP3.LUT P1, RZ, R0, 0x1, RZ, 0xc0, !PT ;  /* 0x0000000100ff7812 */ /* 0x000fc4000782c0ff */
[----:B------:R-:W-:Y:S02]  /*1ab0*/  SEL R126, R126, 0x1054, !P2 ;  /* 0x000010547e7e7807 */ /* 0x000fe40005000000 */
[----:B------:R-:W-:Y:S02]  /*1ac0*/  SEL R125, R125, 0x3276, !P2 ;  /* 0x000032767d7d7807 */ /* 0x000fe40005000000 */
[C---:B------:R-:W-:Y:S02]  /*1ad0*/  LOP3.LUT R124, R127.reuse, 0x20, RZ, 0x3c, !PT ;  /* 0x000000207f7c7812 */ /* 0x040fe400078e3cff */
[C---:B------:R-:W-:Y:S02]  /*1ae0*/  LOP3.LUT R123, R127.reuse, 0x40, RZ, 0x3c, !PT ;  /* 0x000000407f7b7812 */ /* 0x040fe400078e3cff */
[----:B------:R-:W-:Y:S02]  /*1af0*/  LOP3.LUT R122, R127, 0x60, RZ, 0x3c, !PT ;  /* 0x000000607f7a7812 */ /* 0x000fe400078e3cff */
[----:B------:R-:W-:-:S07]  /*1b00*/  LOP3.LUT R121, R11, 0x1, RZ, 0x3c, !PT ;  /* 0x000000010b797812 */ /* 0x000fce00078e3cff */
.L_x_1:
[----:B------:R-:W-:Y:S02]  /*1b10*/  SHF.R.S32.HI R129, RZ, 0x1f, R116 ;  /* 0x0000001fff817819 */ /* 0x000fe40000011474 */
[C---:B------:R-:W-:Y:S02]  /*1b20*/  IADD3 R56, P0, R116.reuse, R2, RZ ;  /* 0x0000000274387210 */ /* 0x040fe40007f1e0ff */
[----:B------:R-:W-:-:S03]  /*1b30*/  IADD3 R58, P2, R116, R12, RZ ;  /* 0x0000000c743a7210 */ /* 0x000fc60007f5e0ff */
[C---:B------:R-:W-:Y:S01]  /*1b40*/  IMAD.X R57, R129.reuse, 0x1, R14, P0 ;  /* 0x0000000181397824 */ /* 0x040fe200000e060e */
[C---:B------:R-:W-:Y:S01]  /*1b50*/  IADD3 R60, P0, R116.reuse, R13, RZ ;  /* 0x0000000d743c7210 */ /* 0x040fe20007f1e0ff */
[C---:B------:R-:W-:Y:S01]  /*1b60*/  IMAD.X R59, R129.reuse, 0x1, R15, P2 ;  /* 0x00000001813b7824 */ /* 0x040fe200010e060f */
[C---:B------:R-:W-:Y:S02]  /*1b70*/  IADD3 R62, P2, R116.reuse, R17, RZ ;  /* 0x00000011743e7210 */ /* 0x040fe40007f5e0ff */
[----:B------:R0:W2:Y:S01]  /*1b80*/  LDG.E.U8 R104, desc[UR42][R56.64] ;  /* 0x0000002a38687981 */ /* 0x0000a2000c1e1100 */
[C---:B------:R-:W-:Y:S01]  /*1b90*/  IMAD.X R61, R129.reuse, 0x1, R16, P0 ;  /* 0x00000001813d7824 */ /* 0x040fe200000e0610 */
[C---:B------:R-:W-:Y:S01]  /*1ba0*/  IADD3 R64, P0, R116.reuse, R18, RZ ;  /* 0x0000001274407210 */ /* 0x040fe20007f1e0ff */
[C---:B------:R-:W-:Y:S01]  /*1bb0*/  IMAD.X R63, R129.reuse, 0x1, R20, P2 ;  /* 0x00000001813f7824 */ /* 0x040fe200010e0614 */
[C---:B------:R-:W-:Y:S01]  /*1bc0*/  IADD3 R66, P2, R116.reuse, R19, RZ ;  /* 0x0000001374427210 */ /* 0x040fe20007f5e0ff */
[----:B------:R1:W3:Y:S02]  /*1bd0*/  LDG.E.U8 R105, desc[UR42][R58.64] ;  /* 0x0000002a3a697981 */ /* 0x0002e4000c1e1100 */
[C---:B------:R-:W-:Y:S01]  /*1be0*/  IMAD.X R65, R129.reuse, 0x1, R21, P0 ;  /* 0x0000000181417824 */ /* 0x040fe200000e0615 */
[C---:B------:R-:W-:Y:S01]  /*1bf0*/  IADD3 R68, P0, R116.reuse, R23, RZ ;  /* 0x0000001774447210 */ /* 0x040fe20007f1e0ff */
[C---:B------:R-:W-:Y:S01]  /*1c00*/  IMAD.X R67, R129.reuse, 0x1, R22, P2 ;  /* 0x0000000181437824 */ /* 0x040fe200010e0616 */
[C---:B0-----:R-:W-:Y:S01]  /*1c10*/  IADD3 R56, P2, R116.reuse, R72, RZ ;  /* 0x0000004874387210 */ /* 0x041fe20007f5e0ff */
[----:B------:R0:W4:Y:S02]  /*1c20*/  LDG.E.U8 R106, desc[UR42][R60.64] ;  /* 0x0000002a3c6a7981 */ /* 0x000124000c1e1100 */
[C---:B------:R-:W-:Y:S01]  /*1c30*/  IMAD.X R69, R129.reuse, 0x1, R74, P0 ;  /* 0x0000000181457824 */ /* 0x040fe200000e064a */
[C---:B-1----:R-:W-:Y:S01]  /*1c40*/  IADD3 R58, P0, R116.reuse, R73, RZ ;  /* 0x00000049743a7210 */ /* 0x042fe20007f1e0ff */
[C---:B------:R-:W-:Y:S01]  /*1c50*/  IMAD.X R57, R129.reuse, 0x1, R75, P2 ;  /* 0x0000000181397824 */ /* 0x040fe200010e064b */
[----:B------:R1:W5:Y:S03]  /*1c60*/  LDG.E.U8 R107, desc[UR42][R62.64] ;  /* 0x0000002a3e6b7981 */ /* 0x000366000c1e1100 */
[----:B------:R-:W-:Y:S01]  /*1c70*/  IMAD.X R59, R129, 0x1, R76, P0 ;  /* 0x00000001813b7824 */ /* 0x000fe200000e064c */
[C---:B0-----:R-:W-:Y:S01]  /*1c80*/  IADD3 R60, P2, R116.reuse, R77, RZ ;  /* 0x0000004d743c7210 */ /* 0x041fe20007f5e0ff */
[----:B------:R0:W5:Y:S01]  /*1c90*/  LDG.E.U8 R109, desc[UR42][R56.64] ;  /* 0x0000002a386d7981 */ /* 0x000162000c1e1100 */
[----:B------:R-:W-:-:S03]  /*1ca0*/  IADD3 R70, P0, R116, R85, RZ ;  /* 0x0000005574467210 */ /* 0x000fc60007f1e0ff */
[C---:B------:R-:W-:Y:S01]  /*1cb0*/  IMAD.X R61, R129.reuse, 0x1, R80, P2 ;  /* 0x00000001813d7824 */ /* 0x040fe200010e0650 */
[C---:B------:R-:W-:Y:S01]  /*1cc0*/  IADD3 R102, P2, R116.reuse, R84, RZ ;  /* 0x0000005474667210 */ /* 0x040fe20007f5e0ff */
[C---:B------:R-:W-:Y:S01]  /*1cd0*/  IMAD.X R71, R129.reuse, 0x1, R87, P0 ;  /* 0x0000000181477824 */ /* 0x040fe200000e0657 */
[C---:B-1----:R-:W-:Y:S01]  /*1ce0*/  IADD3 R62, P0, R116.reuse, R78, RZ ;  /* 0x0000004e743e7210 */ /* 0x042fe20007f1e0ff */
[----:B------:R1:W3:Y:S02]  /*1cf0*/  LDG.E.U8 R108, desc[UR42][R64.64] ;  /* 0x0000002a406c7981 */ /* 0x0002e4000c1e1100 */
[C---:B------:R-:W-:Y:S01]  /*1d00*/  IMAD.X R103, R129.reuse, 0x1, R88, P2 ;  /* 0x0000000181677824 */ /* 0x040fe200010e0658 */
[----:B0-----:R-:W-:Y:S01]  /*1d10*/  IADD3 R56, P3, R116, R83, RZ ;  /* 0x0000005374387210 */ /* 0x001fe20007f7e0ff */
[----:B------:R0:W4:Y:S01]  /*1d20*/  LDG.E.U8 R130, desc[UR42][R58.64] ;  /* 0x0000002a3a827981 */ /* 0x000122000c1e1100 */
[----:B------:R-:W-:-:S03]  /*1d30*/  IMAD.X R63, R129, 0x1, R81, P0 ;  /* 0x00000001813f7824 */ /* 0x000fc600000e0651 */
[----:B------:R-:W5:Y:S01]  /*1d40*/  LDG.E.U8 R70, desc[UR42][R70.64] ;  /* 0x0000002a46467981 */ /* 0x000f62000c1e1100 */
[C---:B-1----:R-:W-:Y:S01]  /*1d50*/  IADD3 R64, P2, R116.reuse, R79, RZ ;  /* 0x0000004f74407210 */ /* 0x042fe20007f5e0ff */
[C---:B------:R-:W-:Y:S02]  /*1d60*/  IMAD.X R57, R129.reuse, 0x1, R89, P3 ;  /* 0x0000000181397824 */ /* 0x040fe400018e0659 */
[----:B------:R-:W5:Y:S01]  /*1d70*/  LDG.E.U8 R67, desc[UR42][R66.64] ;  /* 0x0000002a42437981 */ /* 0x000f62000c1e1100 */
[----:B0-----:R-:W-:Y:S01]  /*1d80*/  IADD3 R58, P0, R116, R82, RZ ;  /* 0x00000052743a7210 */ /* 0x001fe20007f1e0ff */
[C---:B------:R-:W-:Y:S02]  /*1d90*/  IMAD.X R65, R129.reuse, 0x1, R86, P2 ;  /* 0x0000000181417824 */ /* 0x040fe400010e0656 */
[----:B------:R-:W5:Y:S02]  /*1da0*/  LDG.E.U8 R61, desc[UR42][R60.64] ;  /* 0x0000002a3c3d7981 */ /* 0x000f64000c1e1100 */
[----:B------:R-:W-:-:S02]  /*1db0*/  IMAD.X R59, R129, 0x1, R90, P0 ;  /* 0x00000001813b7824 */ /* 0x000fc400000e065a */
[----:B------:R-:W5:Y:S04]  /*1dc0*/  LDG.E.U8 R103, desc[UR42][R102.64] ;  /* 0x0000002a66677981 */ /* 0x000f68000c1e1100 */
[----:B------:R-:W5:Y:S04]  /*1dd0*/  LDG.E.U8 R128, desc[UR42][R68.64] ;  /* 0x0000002a44807981 */ /* 0x000f68000c1e1100 */
[----:B------:R-:W5:Y:S04]  /*1de0*/  LDG.E.U8 R132, desc[UR42][R62.64] ;  /* 0x0000002a3e847981 */ /* 0x000f68000c1e1100 */
[----:B------:R-:W5:Y:S04]  /*1df0*/  LDG.E.U8 R134, desc[UR42][R56.64] ;  /* 0x0000002a38867981 */ /* 0x000f68000c1e1100 */
[----:B------:R-:W5:Y:S04]  /*1e00*/  LDG.E.U8 R129, desc[UR42][R64.64] ;  /* 0x0000002a40817981 */ /* 0x000f68000c1e1100 */
[----:B------:R-:W5:Y:S01]  /*1e10*/  LDG.E.U8 R131, desc[UR42][R58.64] ;  /* 0x0000002a3a837981 */ /* 0x000f62000c1e1100 */
[----:B------:R-:W-:Y:S06]  /*1e20*/  BAR.SYNC.DEFER_BLOCKING 0x0 ;  /* 0x0000000000007b1d */ /* 0x000fec0000010000 */
[----:B------:R-:W-:Y:S01]  /*1e30*/  UMOV UR38, UR44 ;  /* 0x0000002c00267c82 */ /* 0x000fe20008000000 */
[----:B------:R-:W-:Y:S01]  /*1e40*/  UMOV UR39, 0x40000040 ;  /* 0x4000004000277882 */ /* 0x000fe20000000000 */
[----:B------:R-:W-:Y:S01]  /*1e50*/  UMOV UR20, UR36 ;  /* 0x0000002400147c82 */ /* 0x000fe20008000000 */
[----:B------:R-:W-:Y:S01]  /*1e60*/  UMOV UR21, UR37 ;  /* 0x0000002500157c82 */ /* 0x000fe20008000000 */
[----:B--2---:R-:W-:Y:S04]  /*1e70*/  STS.U8 [R127+UR41+0x2000], R104 ;  /* 0x002000687f007988 */ /* 0x004fe80008000029 */
[----:B---3--:R-:W-:Y:S04]  /*1e80*/  STS.U8 [R127+UR41+0x2400], R108 ;  /* 0x0024006c7f007988 */ /* 0x008fe80008000029 */
[----:B----4-:R-:W-:Y:S04]  /*1e90*/  STS.U8 [R127+UR41+0x2800], R130 ;  /* 0x002800827f007988 */ /* 0x010fe80008000029 */
[----:B-----5:R-:W-:Y:S04]  /*1ea0*/  STS.U8 [R127+UR41+0x2c00], R70 ;  /* 0x002c00467f007988 */ /* 0x020fe80008000029 */
[----:B------:R-:W-:Y:S04]  /*1eb0*/  STS.U8 [R124+UR41+0x2100], R105 ;  /* 0x002100697c007988 */ /* 0x000fe80008000029 */
[----:B------:R-:W-:Y:S04]  /*1ec0*/  STS.U8 [R124+UR41+0x2500], R67 ;  /* 0x002500437c007988 */ /* 0x000fe80008000029 */
[----:B------:R0:W-:Y:S04]  /*1ed0*/  STS.U8 [R124+UR41+0x2900], R61 ;  /* 0x0029003d7c007988 */ /* 0x0001e80008000029 */
[----:B------:R-:W-:Y:S04]  /*1ee0*/  STS.U8 [R124+UR41+0x2d00], R103 ;  /* 0x002d00677c007988 */ /* 0x000fe80008000029 */
[----:B------:R-:W-:Y:S04]  /*1ef0*/  STS.U8 [R123+UR41+0x2200], R106 ;  /* 0x0022006a7b007988 */ /* 0x000fe80008000029 */
[----:B------:R1:W-:Y:S04]  /*1f00*/  STS.U8 [R123+UR41+0x2600], R128 ;  /* 0x002600807b007988 */ /* 0x0003e80008000029 */
[----:B------:R-:W-:Y:S04]  /*1f10*/  STS.U8 [R123+UR41+0x2a00], R132 ;  /* 0x002a00847b007988 */ /* 0x000fe80008000029 */
[----:B------:R-:W-:Y:S04]  /*1f20*/  STS.U8 [R123+UR41+0x2e00], R134 ;  /* 0x002e00867b007988 */ /* 0x000fe80008000029 */
[----:B------:R-:W-:Y:S04]  /*1f30*/  STS.U8 [R122+UR41+0x2300], R107 ;  /* 0x0023006b7a007988 */ /* 0x000fe80008000029 */
[----:B------:R-:W-:Y:S04]  /*1f40*/  STS.U8 [R122+UR41+0x2700], R109 ;  /* 0x0027006d7a007988 */ /* 0x000fe80008000029 */
[----:B------:R2:W-:Y:S04]  /*1f50*/  STS.U8 [R122+UR41+0x2b00], R129 ;  /* 0x002b00817a007988 */ /* 0x0005e80008000029 */
[----:B------:R3:W-:Y:S01]  /*1f60*/  STS.U8 [R122+UR41+0x2f00], R131 ;  /* 0x002f00837a007988 */ /* 0x0007e20008000029 */
[----:B------:R4:W-:Y:S06]  /*1f70*/  MEMBAR.ALL.CTA ;  /* 0x0000000000007992 */ /* 0x0009ec0000008000 */
[----:B----4-:R-:W4:Y:S02]  /*1f80*/  FENCE.VIEW.ASYNC.S ;  /* 0x00000000000073c6 */ /* 0x010f240000000000 */
[----:B----4-:R-:W-:Y:S06]  /*1f90*/  BAR.SYNC.DEFER_BLOCKING 0x0 ;  /* 0x0000000000007b1d */ /* 0x010fec0000010000 */
[----:B0-----:R-:W-:-:S06]  /*1fa0*/  WARPGROUP.ARRIVE ;  /* 0x00000000000079c5 */ /* 0x001fcc0000000000 */
[----:B------:R-:W-:Y:S04]  /*1fb0*/  QGMMA.64x16x32.F32.E4M3.E4M3 R64, gdesc[UR36], RZ, !UPT ;  /* 0x00200000244079f3 */ /* 0x000fe8000c7008ff */
[----:B------:R-:W-:Y:S04]  /*1fc0*/  QGMMA.64x16x32.F32.E4M3.E4M3 R64, gdesc[UR8], R64 ;  /* 0x00200000084079f3 */ /* 0x000fe80008700840 */
[----:B------:R-:W-:Y:S01]  /*1fd0*/  QGMMA.64x16x32.F32.E4M3.E4M3 R64, gdesc[UR12], R64 ;  /* 0x002000000c4079f3 */ /* 0x000fe20008700840 */
[----:B------:R-:W-:Y:S02]  /*1fe0*/  USHF.R.S32.HI UR6, URZ, 0x1f, UR4 ;  /* 0x0000001f3f067899 */ /* 0x000fe40008011404 */
[----:B-1----:R-:W-:Y:S01]  /*1ff0*/  IADD3 R128, P0, R153, UR4, RZ ;  /* 0x0000000499807c10 */ /* 0x002fe2000ff1e0ff */
[----:B------:R-:W-:Y:S04]  /*2000*/  QGMMA.64x16x32.F32.E4M3.E4M3 R64, gdesc[UR16], R64 ;  /* 0x00200000104079f3 */ /* 0x000fe80008700840 */
[----:B------:R-:W-:Y:S01]  /*2010*/  QGMMA.64x16x32.F32.E4M3.E4M3 R56, gdesc[UR20], RZ, !UPT ;  /* 0x00200000143879f3 */ /* 0x000fe2000c7008ff */
[----:B------:R-:W-:Y:S01]  /*2020*/  UMOV UR24, UR8 ;  /* 0x0000000800187c82 */ /* 0x000fe20008000000 */
[----:B------:R-:W-:Y:S01]  /*2030*/  UMOV UR25, UR9 ;  /* 0x0000000900197c82 */ /* 0x000fe20008000000 */
[----:B--2---:R-:W-:-:S02]  /*2040*/  IADD3.X R129, R91, UR6, RZ, P0, !PT ;  /* 0x000000065b817c10 */ /* 0x004fc400087fe4ff */
[----:B------:R-:W-:Y:S02]  /*2050*/  IADD3 R130, P2, R154, UR4, RZ ;  /* 0x000000049a827c10 */ /* 0x000fe4000ff5e0ff */
[----:B------:R-:W-:Y:S01]  /*2060*/  IADD3 R134, P0, R155, UR4, RZ ;  /* 0x000000049b867c10 */ /* 0x000fe2000ff1e0ff */
[----:B------:R-:W2:Y:S01]  /*2070*/  LDG.E.U8 R128, desc[UR42][R128.64] ;  /* 0x0000002a80807981 */ /* 0x000ea2000c1e1100 */
[----:B---3--:R-:W-:Y:S02]  /*2080*/  IADD3.X R131, R92, UR6, RZ, P2, !PT ;  /* 0x000000065c837c10 */ /* 0x008fe400097fe4ff */
[----:B------:R-:W-:Y:S02]  /*2090*/  IADD3.X R135, R93, UR6, RZ, P0, !PT ;  /* 0x000000065d877c10 */ /* 0x000fe400087fe4ff */
[----:B------:R-:W-:Y:S01]  /*20a0*/  IADD3 R136, P2, R160, UR4, RZ ;  /* 0x00000004a0887c10 */ /* 0x000fe2000ff5e0ff */
[----:B------:R-:W3:Y:S01]  /*20b0*/  LDG.E.U8 R130, desc[UR42][R130.64] ;  /* 0x0000002a82827981 */ /* 0x000ee2000c1e1100 */
[----:B------:R-:W-:-:S02]  /*20c0*/  IADD3 R138, P0, R159, UR4, RZ ;  /* 0x000000049f8a7c10 */ /* 0x000fc4000ff1e0ff */
[----:B------:R-:W-:Y:S01]  /*20d0*/  IADD3.X R137, R98, UR6, RZ, P2, !PT ;  /* 0x0000000662897c10 */ /* 0x000fe200097fe4ff */
[----:B------:R-:W4:Y:S01]  /*20e0*/  LDG.E.U8 R134, desc[UR42][R134.64] ;  /* 0x0000002a86867981 */ /* 0x000f22000c1e1100 */
[----:B------:R-:W-:Y:S02]  /*20f0*/  IADD3.X R139, R99, UR6, RZ, P0, !PT ;  /* 0x00000006638b7c10 */ /* 0x000fe400087fe4ff */
[----:B------:R-:W-:Y:S01]  /*2100*/  IADD3 R140, P2, R164, UR4, RZ ;  /* 0x00000004a48c7c10 */ /* 0x000fe2000ff5e0ff */
[----:B------:R-:W5:Y:S01]  /*2110*/  LDG.E.U8 R136, desc[UR42][R136.64] ;  /* 0x0000002a88887981 */ /* 0x000f62000c1e1100 */
[----:B------:R-:W-:Y:S02]  /*2120*/  IADD3 R142, P0, R156, UR4, RZ ;  /* 0x000000049c8e7c10 */ /* 0x000fe4000ff1e0ff */
[----:B------:R-:W-:Y:S01]  /*2130*/  IADD3.X R141, R100, UR6, RZ, P2, !PT ;  /* 0x00000006648d7c10 */ /* 0x000fe200097fe4ff */
[----:B------:R-:W5:Y:S01]  /*2140*/  LDG.E.U8 R138, desc[UR42][R138.64] ;  /* 0x0000002a8a8a7981 */ /* 0x000f62000c1e1100 */
[----:B------:R-:W-:-:S02]  /*2150*/  IADD3.X R143, R94, UR6, RZ, P0, !PT ;  /* 0x000000065e8f7c10 */ /* 0x000fc400087fe4ff */
[----:B------:R-:W-:Y:S01]  /*2160*/  IADD3 R144, P2, R163, UR4, RZ ;  /* 0x00000004a3907c10 */ /* 0x000fe2000ff5e0ff */
[----:B------:R-:W5:Y:S01]  /*2170*/  LDG.E.U8 R140, desc[UR42][R140.64] ;  /* 0x0000002a8c8c7981 */ /* 0x000f62000c1e1100 */
[----:B------:R-:W-:Y:S01]  /*2180*/  IADD3 R146, P0, R162, UR4, RZ ;  /* 0x00000004a2927c10 */ /* 0x000fe2000ff1e0ff */
[----:B------:R-:W-:Y:S01]  /*2190*/  QGMMA.64x16x32.F32.E4M3.E4M3 R56, gdesc[UR24], R56 ;  /* 0x00200000183879f3 */ /* 0x000fe20008700838 */
[----:B------:R-:W-:Y:S01]  /*21a0*/  IADD3.X R145, R101, UR6, RZ, P2, !PT ;  /* 0x0000000665917c10 */ /* 0x000fe200097fe4ff */
[----:B------:R-:W5:Y:S01]  /*21b0*/  LDG.E.U8 R142, desc[UR42][R142.64] ;  /* 0x0000002a8e8e7981 */ /* 0x000f62000c1e1100 */
[----:B------:R-:W-:Y:S02]  /*21c0*/  IADD3.X R147, R111, UR6, RZ, P0, !PT ;  /* 0x000000066f937c10 */ /* 0x000fe400087fe4ff */
[----:B------:R-:W-:Y:S01]  /*21d0*/  IADD3 R148, P2, R167, UR4, RZ ;  /* 0x00000004a7947c10 */ /* 0x000fe2000ff5e0ff */
[----:B------:R-:W5:Y:S01]  /*21e0*/  LDG.E.U8 R144, desc[UR42][R144.64] ;  /* 0x0000002a90907981 */ /* 0x000f62000c1e1100 */
[----:B------:R-:W-:-:S02]  /*21f0*/  IADD3 R150, P0, R157, UR4, RZ ;  /* 0x000000049d967c10 */ /* 0x000fc4000ff1e0ff */
[----:B------:R-:W-:Y:S01]  /*2200*/  IADD3.X R149, R112, UR6, RZ, P2, !PT ;  /* 0x0000000670957c10 */ /* 0x000fe200097fe4ff */
[----:B------:R-:W5:Y:S01]  /*2210*/  LDG.E.U8 R146, desc[UR42][R146.64] ;  /* 0x0000002a92927981 */ /* 0x000f62000c1e1100 */
        /* <DEDUP_REMOVED lines=8> */
[----:B------:R0:W5:Y:S01]  /*22a0*/  LDG.E.U8 R102, desc[UR42][R102.64] ;  /* 0x0000002a66667981 */ /* 0x000162000c1e1100 */
[----:B------:R-:W-:Y:S02]  /*22b0*/  IADD3 R106, P2, R110, UR4, RZ ;  /* 0x000000046e6a7c10 */ /* 0x000fe4000ff5e0ff */
[----:B------:R-:W-:Y:S01]  /*22c0*/  IADD3 R108, P0, R158, UR4, RZ ;  /* 0x000000049e6c7c10 */ /* 0x000fe2000ff1e0ff */
[----:B------:R1:W5:Y:S01]  /*22d0*/  LDG.E.U8 R104, desc[UR42][R104.64] ;  /* 0x0000002a68687981 */ /* 0x000362000c1e1100 */
[----:B------:R-:W-:Y:S02]  /*22e0*/  IADD3.X R133, R97, UR6, RZ, P3, !PT ;  /* 0x0000000661857c10 */ /* 0x000fe40009ffe4ff */
[----:B------:R-:W-:Y:S02]  /*22f0*/  IADD3.X R107, R117, UR6, RZ, P2, !PT ;  /* 0x00000006756b7c10 */ /* 0x000fe400097fe4ff */
[----:B------:R-:W-:Y:S01]  /*2300*/  IADD3.X R109, R96, UR6, RZ, P0, !PT ;  /* 0x00000006606d7c10 */ /* 0x000fe200087fe4ff */
[----:B------:R-:W4:Y:S04]  /*2310*/  LDG.E.U8 R132, desc[UR42][R132.64] ;  /* 0x0000002a84847981 */ /* 0x000f28000c1e1100 */
[----:B------:R1:W5:Y:S04]  /*2320*/  LDG.E.U8 R106, desc[UR42][R106.64] ;  /* 0x0000002a6a6a7981 */ /* 0x000368000c1e1100 */
[----:B------:R-:W5:Y:S01]  /*2330*/  LDG.E.U8 R108, desc[UR42][R108.64] ;  /* 0x0000002a6c6c7981 */ /* 0x000f62000c1e1100 */
[----:B------:R-:W-:Y:S01]  /*2340*/  UMOV UR28, UR12 ;  /* 0x0000000c001c7c82 */ /* 0x000fe20008000000 */
[----:B------:R-:W-:-:S02]  /*2350*/  UMOV UR29, UR13 ;  /* 0x0000000d001d7c82 */ /* 0x000fc40008000000 */
[----:B------:R-:W-:Y:S01]  /*2360*/  QGMMA.64x16x32.F32.E4M3.E4M3 R56, gdesc[UR28], R56 ;  /* 0x002000001c3879f3 */ /* 0x000fe20008700838 */
[----:B------:R-:W-:Y:S01]  /*2370*/  UMOV UR32, UR16 ;  /* 0x0000001000207c82 */ /* 0x000fe20008000000 */
[----:B------:R-:W-:Y:S02]  /*2380*/  UMOV UR33, UR17 ;  /* 0x0000001100217c82 */ /* 0x000fe40008000000 */
[----:B------:R-:W-:Y:S03]  /*2390*/  QGMMA.64x16x32.F32.E4M3.E4M3 R56, gdesc[UR32], R56, gsb0 ;  /* 0x00200000203879f3 */ /* 0x000fe60008000838 */
[----:B------:R-:W-:Y:S02]  /*23a0*/  WARPGROUP.DEPBAR.LE gsb0, 0x0 ;  /* 0x00008000000079c5 */ /* 0x000fe40000010000 */
[----:B0-----:R-:W-:Y:S01]  /*23b0*/  FMUL R103, R66, UR46 ;  /* 0x0000002e42677c20 */ /* 0x001fe20008400000 */
[----:B------:R-:W-:Y:S01]  /*23c0*/  FMUL R152, R67, UR46 ;  /* 0x0000002e43987c20 */ /* 0x000fe20008400000 */
[----:B------:R-:W-:Y:S04]  /*23d0*/  BAR.SYNC.DEFER_BLOCKING 0x0 ;  /* 0x0000000000007b1d */ /* 0x000fe80000010000 */
[----:B------:R-:W-:Y:S01]  /*23e0*/  FMNMX R152, R103, R152, !PT ;  /* 0x0000009867987209 */ /* 0x000fe20007800000 */
[----:B------:R-:W-:-:S05]  /*23f0*/  FMUL R103, R70, UR46 ;  /* 0x0000002e46677c20 */ /* 0x000fca0008400000 */
        /* <DEDUP_REMOVED lines=10> */
[----:B-1----:R-:W-:Y:S01]  /*24a0*/  FMNMX R105, R103, R152, !PT ;  /* 0x0000009867697209 */ /* 0x002fe20007800000 */
[----:B------:R-:W-:Y:S01]  /*24b0*/  FMUL R103, R64, UR46 ;  /* 0x0000002e40677c20 */ /* 0x000fe20008400000 */
[----:B------:R-:W-:-:S03]  /*24c0*/  FMUL R152, R65, UR46 ;  /* 0x0000002e41987c20 */ /* 0x000fc60008400000 */
[----:B------:R-:W0:Y:S02]  /*24d0*/  SHFL.BFLY PT, R168, R105, 0x2, 0x1f ;  /* 0x0c401f0069a87f89 */ /* 0x000e2400000e0000 */
[----:B------:R-:W-:Y:S01]  /*24e0*/  FMNMX R152, R103, R152, !PT ;  /* 0x0000009867987209 */ /* 0x000fe20007800000 */
[----:B------:R-:W-:-:S05]  /*24f0*/  FMUL R103, R68, UR46 ;  /* 0x0000002e44677c20 */ /* 0x000fca0008400000 */
[----:B------:R-:W-:Y:S01]  /*2500*/  FMNMX R152, R103, R152, !PT ;  /* 0x0000009867987209 */ /* 0x000fe20007800000 */
[----:B------:R-:W-:-:S05]  /*2510*/  FMUL R103, R69, UR46 ;  /* 0x0000002e45677c20 */ /* 0x000fca0008400000 */
[----:B------:R-:W-:Y:S01]  /*2520*/  FMNMX R152, R103, R152, !PT ;  /* 0x0000009867987209 */ /* 0x000fe20007800000 */
[----:B------:R-:W-:-:S05]  /*2530*/  FMUL R103, R56, UR46 ;  /* 0x0000002e38677c20 */ /* 0x000fca0008400000 */
[----:B------:R-:W-:Y:S01]  /*2540*/  FMNMX R152, R103, R152, !PT ;  /* 0x0000009867987209 */ /* 0x000fe20007800000 */
[----:B------:R-:W-:Y:S01]  /*2550*/  FMUL R103, R57, UR46 ;  /* 0x0000002e39677c20 */ /* 0x000fe20008400000 */
[----:B0-----:R-:W-:-:S04]  /*2560*/  FMNMX R168, R105, R168, !PT ;  /* 0x000000a869a87209 */ /* 0x001fc80007800000 */
[----:B------:R-:W-:Y:S01]  /*2570*/  FMNMX R152, R103, R152, !PT ;  /* 0x0000009867987209 */ /* 0x000fe20007800000 */
[----:B------:R-:W-:Y:S01]  /*2580*/  FMUL R103, R60, UR46 ;  /* 0x0000002e3c677c20 */ /* 0x000fe20008400000 */
[----:B------:R-:W0:Y:S04]  /*2590*/  SHFL.BFLY PT, R107, R168, 0x1, 0x1f ;  /* 0x0c201f00a86b7f89 */ /* 0x000e2800000e0000 */
[----:B------:R-:W-:Y:S01]  /*25a0*/  FMNMX R152, R103, R152, !PT ;  /* 0x0000009867987209 */ /* 0x000fe20007800000 */
[----:B------:R-:W-:-:S05]  /*25b0*/  FMUL R103, R61, UR46 ;  /* 0x0000002e3d677c20 */ /* 0x000fca0008400000 */
[----:B------:R-:W-:-:S05]  /*25c0*/  FMNMX R152, R103, R152, !PT ;  /* 0x0000009867987209 */ /* 0x000fca0007800000 */
[----:B------:R-:W1:Y:S01]  /*25d0*/  SHFL.BFLY PT, R105, R152, 0x2, 0x1f ;  /* 0x0c401f0098697f89 */ /* 0x000e6200000e0000 */
[----:B0-----:R-:W-:-:S04]  /*25e0*/  FMNMX R103, R168, R107, !PT ;  /* 0x0000006ba8677209 */ /* 0x001fc80007800000 */
[----:B------:R-:W-:-:S05]  /*25f0*/  FMNMX R103, R103, R120, !PT ;  /* 0x0000007867677209 */ /* 0x000fca0007800000 */
[----:B------:R-:W-:Y:S01]  /*2600*/  FFMA R66, R66, UR46, -R103 ;  /* 0x0000002e42427c23 */ /* 0x000fe20008000867 */
[----:B-1----:R-:W-:-:S03]  /*2610*/  FMNMX R105, R152, R105, !PT ;  /* 0x0000006998697209 */ /* 0x002fc60007800000 */
[----:B------:R-:W-:Y:S02]  /*2620*/  FMUL R107, R66, 1.4426950216293334961 ;  /* 0x3fb8aa3b426b7820 */ /* 0x000fe40000400000 */
[----:B------:R-:W0:Y:S01]  /*2630*/  SHFL.BFLY PT, R66, R105, 0x1, 0x1f ;  /* 0x0c201f0069427f89 */ /* 0x000e2200000e0000 */
[--C-:B------:R-:W-:Y:S01]  /*2640*/  FFMA R67, R67, UR46, -R103.reuse ;  /* 0x0000002e43437c23 */ /* 0x100fe20008000867 */
[--C-:B------:R-:W-:Y:S01]  /*2650*/  FFMA R70, R70, UR46, -R103.reuse ;  /* 0x0000002e46467c23 */ /* 0x100fe20008000867 */
[----:B------:R-:W-:Y:S02]  /*2660*/  FFMA R71, R71, UR46, -R103 ;  /* 0x0000002e47477c23 */ /* 0x000fe40008000867 */
[----:B------:R-:W-:Y:S01]  /*2670*/  FMUL R67, R67, 1.4426950216293334961 ;  /* 0x3fb8aa3b43437820 */ /* 0x000fe20000400000 */
[----:B------:R-:W-:Y:S01]  /*2680*/  MUFU.EX2 R107, R107 ;  /* 0x0000006b006b7308 */ /* 0x000fe20000000800 */
[----:B------:R-:W-:Y:S01]  /*2690*/  FMUL R70, R70, 1.4426950216293334961 ;  /* 0x3fb8aa3b46467820 */ /* 0x000fe20000400000 */
[----:B0-----:R-:W-:-:S04]  /*26a0*/  FMNMX R66, R105, R66, !PT ;  /* 0x0000004269427209 */ /* 0x001fc80007800000 */
[----:B------:R-:W-:-:S05]  /*26b0*/  FMNMX R66, R66, R119, !PT ;  /* 0x0000007742427209 */ /* 0x000fca0007800000 */
[--C-:B------:R-:W-:Y:S01]  /*26c0*/  FFMA R64, R64, UR46, -R66.reuse ;  /* 0x0000002e40407c23 */ /* 0x100fe20008000842 */
[--C-:B------:R-:W-:Y:S01]  /*26d0*/  FFMA R65, R65, UR46, -R66.reuse ;  /* 0x0000002e41417c23 */ /* 0x100fe20008000842 */
[--C-:B------:R-:W-:Y:S02]  /*26e0*/  FFMA R68, R68, UR46, -R66.reuse ;  /* 0x0000002e44447c23 */ /* 0x100fe40008000842 */
[----:B------:R-:W-:Y:S01]  /*26f0*/  FMUL R64, R64, 1.4426950216293334961 ;  /* 0x3fb8aa3b40407820 */ /* 0x000fe20000400000 */
[----:B------:R-:W-:Y:S01]  /*2700*/  FMUL R65, R65, 1.4426950216293334961 ;  /* 0x3fb8aa3b41417820 */ /* 0x000fe20000400000 */
[----:B------:R-:W0:Y:S01]  /*2710*/  MUFU.EX2 R152, R67 ;  /* 0x0000004300987308 */ /* 0x000e220000000800 */
[----:B------:R-:W-:Y:S01]  /*2720*/  FMUL R71, R71, 1.4426950216293334961 ;  /* 0x3fb8aa3b47477820 */ /* 0x000fe20000400000 */
[----:B------:R-:W-:Y:S01]  /*2730*/  FFMA R69, R69, UR46, -R66 ;  /* 0x0000002e45457c23 */ /* 0x000fe20008000842 */
[----:B------:R-:W-:Y:S01]  /*2740*/  FMUL R68, R68, 1.4426950216293334961 ;  /* 0x3fb8aa3b44447820 */ /* 0x000fe20000400000 */
[--C-:B------:R-:W-:Y:S01]  /*2750*/  FFMA R58, R58, UR46, -R103.reuse ;  /* 0x0000002e3a3a7c23 */ /* 0x100fe20008000867 */
[----:B------:R-:W-:Y:S01]  /*2760*/  FFMA R59, R59, UR46, -R103 ;  /* 0x0000002e3b3b7c23 */ /* 0x000fe20008000867 */
[----:B------:R-:W-:-:S02]  /*2770*/  FMUL R69, R69, 1.4426950216293334961 ;  /* 0x3fb8aa3b45457820 */ /* 0x000fc40000400000 */
[----:B------:R-:W-:Y:S01]  /*2780*/  MUFU.EX2 R64, R64 ;  /* 0x0000004000407308 */ /* 0x000fe20000000800 */
[----:B------:R-:W-:Y:S01]  /*2790*/  FFMA R56, R56, UR46, -R66 ;  /* 0x0000002e38387c23 */ /* 0x000fe20008000842 */
[--C-:B------:R-:W-:Y:S01]  /*27a0*/  FFMA R62, R62, UR46, -R103.reuse ;  /* 0x0000002e3e3e7c23 */ /* 0x100fe20008000867 */
[----:B------:R-:W-:-:S05]  /*27b0*/  FFMA R63, R63, UR46, -R103 ;  /* 0x0000002e3f3f7c23 */ /* 0x000fca0008000867 */
[----:B------:R-:W1:Y:S01]  /*27c0*/  MUFU.EX2 R65, R65 ;  /* 0x0000004100417308 */ /* 0x000e620000000800 */
[----:B------:R-:W-:Y:S01]  /*27d0*/  FMUL R58, R58, 1.4426950216293334961 ;  /* 0x3fb8aa3b3a3a7820 */ /* 0x000fe20000400000 */
[----:B------:R-:W-:Y:S01]  /*27e0*/  FMUL R59, R59, 1.4426950216293334961 ;  /* 0x3fb8aa3b3b3b7820 */ /* 0x000fe20000400000 */
[----:B------:R-:W-:Y:S01]  /*27f0*/  FFMA R57, R57, UR46, -R66 ;  /* 0x0000002e39397c23 */ /* 0x000fe20008000842 */
[----:B------:R-:W-:-:S04]  /*2800*/  FMUL R56, R56, 1.4426950216293334961 ;  /* 0x3fb8aa3b38387820 */ /* 0x000fc80000400000 */
[----:B------:R-:W1:Y:S01]  /*2810*/  MUFU.EX2 R70, R70 ;  /* 0x0000004600467308 */ /* 0x000e620000000800 */
[----:B------:R-:W-:Y:S01]  /*2820*/  FMUL R62, R62, 1.4426950216293334961 ;  /* 0x3fb8aa3b3e3e7820 */ /* 0x000fe20000400000 */
[----:B------:R-:W-:Y:S01]  /*2830*/  FMUL R63, R63, 1.4426950216293334961 ;  /* 0x3fb8aa3b3f3f7820 */ /* 0x000fe20000400000 */
[----:B------:R-:W-:-:S05]  /*2840*/  FFMA R60, R60, UR46, -R66 ;  /* 0x0000002e3c3c7c23 */ /* 0x000fca0008000842 */
[----:B------:R-:W2:Y:S01]  /*2850*/  MUFU.EX2 R71, R71 ;  /* 0x0000004700477308 */ /* 0x000ea20000000800 */
[----:B------:R-:W-:Y:S01]  /*2860*/  FFMA R61, R61, UR46, -R66 ;  /* 0x0000002e3d3d7c23 */ /* 0x000fe20008000842 */
[----:B------:R-:W-:-:S06]  /*2870*/  FMUL R57, R57, 1.4426950216293334961 ;  /* 0x3fb8aa3b39397820 */ /* 0x000fcc0000400000 */
[----:B------:R-:W2:Y:S01]  /*2880*/  MUFU.EX2 R68, R68 ;  /* 0x0000004400447308 */ /* 0x000ea20000000800 */
[----:B------:R-:W-:Y:S01]  /*2890*/  FMUL R60, R60, 1.4426950216293334961 ;  /* 0x3fb8aa3b3c3c7820 */ /* 0x000fe20000400000 */
[----:B0-----:R-:W-:Y:S01]  /*28a0*/  F2FP.SATFINITE.E4M3.F32.PACK_AB_MERGE_C R67, R152, R107, RZ ;  /* 0x0000006b9843723e */ /* 0x001fe200048070ff */
[----:B------:R-:W-:-:S05]  /*28b0*/  FMUL R61, R61, 1.4426950216293334961 ;  /* 0x3fb8aa3b3d3d7820 */ /* 0x000fca0000400000 */
[----:B------:R-:W0:Y:S01]  /*28c0*/  MUFU.EX2 R69, R69 ;  /* 0x0000004500457308 */ /* 0x000e220000000800 */
[----:B------:R-:W-:Y:S01]  /*28d0*/  FADD R107, R107, R152 ;  /* 0x000000986b6b7221 */ /* 0x000fe20000000000 */
[----:B-1----:R-:W-:-:S06]  /*28e0*/  F2FP.SATFINITE.E4M3.F32.PACK_AB_MERGE_C R105, R65, R64, R67 ;  /* 0x000000404169723e */ /* 0x002fcc0004807043 */
[----:B------:R-:W-:Y:S01]  /*28f0*/  MUFU.EX2 R58, R58 ;  /* 0x0000003a003a7308 */ /* 0x000fe20000000800 */
[----:B------:R-:W-:-:S07]  /*2900*/  FADD R65, R64, R65 ;  /* 0x0000004140417221 */ /* 0x000fce0000000000 */
[----:B------:R-:W1:Y:S01]  /*2910*/  MUFU.EX2 R59, R59 ;  /* 0x0000003b003b7308 */ /* 0x000e620000000800 */
[----:B------:R-:W-:-:S07]  /*2920*/  FADD R152, R70, R107 ;  /* 0x0000006b46987221 */ /* 0x000fce0000000000 */
[----:B------:R-:W1:Y:S01]  /*2930*/  MUFU.EX2 R56, R56 ;  /* 0x0000003800387308 */ /* 0x000e620000000800 */
[----:B--2---:R-:W-:-:S07]  /*2940*/  F2FP.SATFINITE.E4M3.F32.PACK_AB_MERGE_C R70, R71, R70, RZ ;  /* 0x000000464746723e */ /* 0x004fce00048070ff */
[----:B------:R-:W-:Y:S01]  /*2950*/  MUFU.EX2 R62, R62 ;  /* 0x0000003e003e7308 */ /* 0x000fe20000000800 */
[----:B------:R-:W-:-:S07]  /*2960*/  FADD R64, R68, R65 ;  /* 0x0000004144407221 */ /* 0x000fce0000000000 */
[----:B------:R-:W2:Y:S08]  /*2970*/  MUFU.EX2 R63, R63 ;  /* 0x0000003f003f7308 */ /* 0x000eb00000000800 */
[----:B------:R-:W2:Y:S01]  /*2980*/  MUFU.EX2 R57, R57 ;  /* 0x0000003900397308 */ /* 0x000ea20000000800 */
[----:B0-----:R-:W-:Y:S01]  /*2990*/  F2FP.SATFINITE.E4M3.F32.PACK_AB_MERGE_C R70, R69, R68, R70 ;  /* 0x000000444546723e */ /* 0x001fe20004807046 */
[----:B------:R-:W-:-:S06]  /*29a0*/  FADD R71, R71, R152 ;  /* 0x0000009847477221 */ /* 0x000fcc0000000000 */
[----:B------:R-:W-:Y:S01]  /*29b0*/  MUFU.EX2 R60, R60 ;  /* 0x0000003c003c7308 */ /* 0x000fe20000000800 */
[----:B------:R-:W-:Y:S07]  /*29c0*/  STS.U8 [R127+UR41+0x2000], R128 ;  /* 0x002000807f007988 */ /* 0x000fee0008000029 */
[----:B------:R-:W0:Y:S01]  /*29d0*/  MUFU.EX2 R61, R61 ;  /* 0x0000003d003d7308 */ /* 0x000e220000000800 */
[----:B---3--:R-:W-:Y:S01]  /*29e0*/  STS.U8 [R127+UR41+0x2100], R130 ;  /* 0x002100827f007988 */ /* 0x008fe20008000029 */
[----:B------:R-:W-:-:S03]  /*29f0*/  FADD R69, R69, R64 ;  /* 0x0000004045457221 */ /* 0x000fc60000000000 */
[----:B----4-:R-:W-:Y:S04]  /*2a00*/  STS.U8 [R127+UR41+0x2200], R132 ;  /* 0x002200847f007988 */ /* 0x010fe80008000029 */
[----:B------:R-:W-:Y:S04]  /*2a10*/  STS.U8 [R127+UR41+0x2300], R134 ;  /* 0x002300867f007988 */ /* 0x000fe80008000029 */
[----:B-----5:R-:W-:Y:S04]  /*2a20*/  STS.U8 [R127+UR41+0x2400], R136 ;  /* 0x002400887f007988 */ /* 0x020fe80008000029 */
[----:B------:R-:W-:Y:S04]  /*2a30*/  STS.U8 [R127+UR41+0x2500], R138 ;  /* 0x0025008a7f007988 */ /* 0x000fe80008000029 */
        /* <DEDUP_REMOVED lines=9> */
[----:B------:R-:W-:Y:S01]  /*2ad0*/  STS.U8 [R127+UR41+0x2f00], R108 ;  /* 0x002f006c7f007988 */ /* 0x000fe20008000029 */
[----:B-1----:R-:W-:Y:S01]  /*2ae0*/  F2FP.SATFINITE.E4M3.F32.PACK_AB_MERGE_C R65, R59, R58, RZ ;  /* 0x0000003a3b41723e */ /* 0x002fe200048070ff */
[----:B------:R1:W-:Y:S06]  /*2af0*/  MEMBAR.ALL.CTA ;  /* 0x0000000000007992 */ /* 0x0003ec0000008000 */
[----:B-1----:R-:W1:Y:S01]  /*2b00*/  FENCE.VIEW.ASYNC.S ;  /* 0x00000000000073c6 */ /* 0x002e620000000000 */
[----:B------:R-:W-:Y:S01]  /*2b10*/  FADD R64, R58, R71 ;  /* 0x000000473a407221 */ /* 0x000fe20000000000 */
[----:B------:R-:W-:Y:S01]  /*2b20*/  FADD R58, R56, R69 ;  /* 0x00000045383a7221 */ /* 0x000fe20000000000 */
[----:B--2---:R-:W-:-:S02]  /*2b30*/  F2FP.SATFINITE.E4M3.F32.PACK_AB_MERGE_C R67, R63, R62, RZ ;  /* 0x0000003e3f43723e */ /* 0x004fc400048070ff */
[C---:B------:R-:W-:Y:S01]  /*2b40*/  F2FP.SATFINITE.E4M3.F32.PACK_AB_MERGE_C R65, R57.reuse, R56, R65 ;  /* 0x000000383941723e */ /* 0x040fe20004807041 */
[----:B------:R-:W-:Y:S01]  /*2b50*/  FADD R57, R57, R58 ;  /* 0x0000003a39397221 */ /* 0x000fe20000000000 */
[----:B------:R-:W-:Y:S01]  /*2b60*/  FADD R59, R59, R64 ;  /* 0x000000403b3b7221 */ /* 0x000fe20000000000 */
[----:B------:R-:W-:Y:S02]  /*2b70*/  SEL R58, R105, R70, !P1 ;  /* 0x00000046693a7207 */ /* 0x000fe40004800000 */
[----:B0-----:R-:W-:Y:S01]  /*2b80*/  F2FP.SATFINITE.E4M3.F32.PACK_AB_MERGE_C R56, R61, R60, R67 ;  /* 0x0000003c3d38723e */ /* 0x001fe20004807043 */
[----:B------:R-:W-:Y:S01]  /*2b90*/  FADD R62, R62, R59 ;  /* 0x0000003b3e3e7221 */ /* 0x000fe20000000000 */
[----:B------:R-:W-:Y:S01]  /*2ba0*/  SEL R70, R70, R105, !P1 ;  /* 0x0000006946467207 */ /* 0x000fe20004800000 */
[----:B------:R-:W-:Y:S01]  /*2bb0*/  FADD R60, R60, R57 ;  /* 0x000000393c3c7221 */ /* 0x000fe20000000000 */
[----:B------:R-:W-:Y:S01]  /*2bc0*/  SEL R64, R65, R56, !P1 ;  /* 0x0000003841407207 */ /* 0x000fe20004800000 */
[----:B-1----:R0:W-:Y:S01]  /*2bd0*/  SHFL.IDX PT, R57, R58, R11, 0x1f ;  /* 0x00001f0b3a397589 */ /* 0x0021e200000e0000 */
[----:B------:R-:W-:Y:S01]  /*2be0*/  SEL R68, R56, R65, !P1 ;  /* 0x0000004138447207 */ /* 0x000fe20004800000 */
[----:B------:R-:W-:Y:S01]  /*2bf0*/  FADD R63, R63, R62 ;  /* 0x0000003e3f3f7221 */ /* 0x000fe20000000000 */
[----:B------:R-:W-:Y:S01]  /*2c00*/  FADD R56, -R103, R120 ;  /* 0x0000007867387221 */ /* 0x000fe20000000100 */
[----:B------:R-:W-:Y:S01]  /*2c10*/  FADD R62, R61, R60 ;  /* 0x0000003c3d3e7221 */ /* 0x000fe20000000000 */
[----:B------:R-:W1:Y:S01]  /*2c20*/  SHFL.IDX PT, R70, R70, R121, 0x1f ;  /* 0x00001f7946467589 */ /* 0x000e6200000e0000 */
[----:B0-----:R-:W-:-:S03]  /*2c30*/  FADD R58, -R66, R119 ;  /* 0x00000077423a7221 */ /* 0x001fc60000000100 */
[----:B------:R-:W-:Y:S01]  /*2c40*/  SHFL.IDX PT, R64, R64, R11, 0x1f ;  /* 0x00001f0b40407589 */ /* 0x000fe200000e0000 */
[----:B------:R-:W-:Y:S01]  /*2c50*/  FMUL R59, R56, 1.4426950216293334961 ;  /* 0x3fb8aa3b383b7820 */ /* 0x000fe20000400000 */
[----:B------:R-:W-:Y:S02]  /*2c60*/  FMUL R60, R58, 1.4426950216293334961 ;  /* 0x3fb8aa3b3a3c7820 */ /* 0x000fe40000400000 */
[----:B------:R-:W0:Y:S01]  /*2c70*/  SHFL.IDX PT, R65, R68, R121, 0x1f ;  /* 0x00001f7944417589 */ /* 0x000e2200000e0000 */
[----:B------:R-:W2:Y:S08]  /*2c80*/  MUFU.EX2 R61, R59 ;  /* 0x0000003b003d7308 */ /* 0x000eb00000000800 */
[----:B------:R-:W3:Y:S01]  /*2c90*/  MUFU.EX2 R60, R60 ;  /* 0x0000003c003c7308 */ /* 0x000ee20000000800 */
[----:B------:R-:W-:-:S04]  /*2ca0*/  USHF.L.U32 UR6, UR45, 0x5, URZ ;  /* 0x000000052d067899 */ /* 0x000fc8000800063f */
[----:B------:R-:W-:Y:S01]  /*2cb0*/  ULOP3.LUT UR6, UR6, 0x80, URZ, 0xc0, !UPT ;  /* 0x0000008006067892 */ /* 0x000fe2000f8ec03f */
[----:B-1----:R-:W-:-:S03]  /*2cc0*/  PRMT R56, R57, R126, R70 ;  /* 0x0000007e39387216 */ /* 0x002fc60000000046 */
[----:B------:R-:W-:Y:S01]  /*2cd0*/  ULEA.HI UR6, UR47, UR6, URZ, 0x1c ;  /* 0x000000062f067291 */ /* 0x000fe2000f8fe03f */
[-C--:B--2---:R-:W-:Y:S01]  /*2ce0*/  FMUL R26, R26, R61.reuse ;  /* 0x0000003d1a1a7220 */ /* 0x084fe20000400000 */
[-C--:B------:R-:W-:Y:S01]  /*2cf0*/  FMUL R27, R27, R61.reuse ;  /* 0x0000003d1b1b7220 */ /* 0x080fe20000400000 */
        /* <DEDUP_REMOVED lines=13> */
[-C--:B---3--:R-:W-:Y:S01]  /*2dd0*/  FMUL R24, R24, R60.reuse ;  /* 0x0000003c18187220 */ /* 0x088fe20000400000 */
        /* <DEDUP_REMOVED lines=14> */
[----:B------:R-:W-:Y:S01]  /*2ec0*/  FMUL R53, R53, R60 ;  /* 0x0000003c35357220 */ /* 0x000fe20000400000 */
[----:B------:R-:W-:Y:S01]  /*2ed0*/  FMUL R55, R55, R61 ;  /* 0x0000003d37377220 */ /* 0x000fe20000400000 */
[----:B------:R-:W-:Y:S01]  /*2ee0*/  PRMT R57, R57, R125, R70 ;  /* 0x0000007d39397216 */ /* 0x000fe20000000046 */
[----:B------:R-:W-:Y:S01]  /*2ef0*/  ULOP3.LUT UR38, UR6, 0x3fff, URZ, 0xc0, !UPT ;  /* 0x00003fff06267892 */ /* 0x000fe2000f8ec03f */
[----:B0-----:R-:W-:-:S02]  /*2f00*/  PRMT R58, R64, R126, R65 ;  /* 0x0000007e403a7216 */ /* 0x001fc40000000041 */
[----:B------:R-:W-:Y:S01]  /*2f10*/  PRMT R59, R64, R125, R65 ;  /* 0x0000007d403b7216 */ /* 0x000fe20000000041 */
[----:B------:R-:W-:Y:S06]  /*2f20*/  BAR.SYNC.DEFER_BLOCKING 0x0 ;  /* 0x0000000000007b1d */ /* 0x000fec0000010000 */
[----:B------:R-:W-:Y:S01]  /*2f30*/  UMOV UR39, 0xc0000010 ;  /* 0xc000001000277882 */ /* 0x000fe20000000000 */
[----:B------:R-:W-:-:S06]  /*2f40*/  WARPGROUP.ARRIVE ;  /* 0x00000000000079c5 */ /* 0x000fcc0000000000 */
[----:B------:R-:W-:Y:S01]  /*2f50*/  QGMMA.64x64x32.F32.E4M3.E4M3 R24, R56, gdesc[UR36], R24, gsb0 ;  /* 0x00e0002438187df3 */ /* 0x000fe20008000818 */
[----:B------:R-:W0:Y:S04]  /*2f60*/  SHFL.BFLY PT, R65, R62, 0x2, 0x1f ;  /* 0x0c401f003e417f89 */ /* 0x000e2800000e0000 */
[----:B------:R-:W1:Y:S01]  /*2f70*/  SHFL.BFLY PT, R64, R63, 0x2, 0x1f ;  /* 0x0c401f003f407f89 */ /* 0x000e6200000e0000 */
[----:B------:R-:W-:Y:S01]  /*2f80*/  UIADD3 UR5, UR5, 0x20, URZ ;  /* 0x0000002005057890 */ /* 0x000fe2000fffe03f */
[----:B0-----:R-:W-:Y:S01]  /*2f90*/  FADD R65, R62, R65 ;  /* 0x000000413e417221 */ /* 0x001fe20000000000 */
[----:B-1----:R-:W-:-:S04]  /*2fa0*/  FADD R68, R63, R64 ;  /* 0x000000403f447221 */ /* 0x002fc80000000000 */
[----:B------:R-:W0:Y:S04]  /*2fb0*/  SHFL.BFLY PT, R64, R65, 0x1, 0x1f ;  /* 0x0c201f0041407f89 */ /* 0x000e2800000e0000 */
[----:B------:R-:W1:Y:S01]  /*2fc0*/  SHFL.BFLY PT, R69, R68, 0x1, 0x1f ;  /* 0x0c201f0044457f89 */ /* 0x000e6200000e0000 */
[----:B------:R-:W-:Y:S01]  /*2fd0*/  ISETP.LE.AND P0, PT, R9, UR5, PT ;  /* 0x0000000509007c0c */ /* 0x000fe2000bf03270 */
[----:B------:R-:W-:Y:S01]  /*2fe0*/  ULEA UR4, UR7, UR4, 0x5 ;  /* 0x0000000407047291 */ /* 0x000fe2000f8e283f */
[----:B------:R-:W-:Y:S02]  /*2ff0*/  IMAD R116, R3, 0x20, R116 ;  /* 0x0000002003747824 */ /* 0x000fe400078e0274 */
[----:B------:R-:W-:Y:S02]  /*3000*/  IMAD.MOV.U32 R119, RZ, RZ, R66 ;  /* 0x000000ffff777224 */ /* 0x000fe400078e0042 */
[----:B------:R-:W-:-:S02]  /*3010*/  IMAD.MOV.U32 R120, RZ, RZ, R103 ;  /* 0x000000ffff787224 */ /* 0x000fc400078e0067 */
[----:B0-----:R-:W-:Y:S01]  /*3020*/  FADD R67, R65, R64 ;  /* 0x0000004041437221 */ /* 0x001fe20000000000 */
[----:B-1----:R-:W-:-:S03]  /*3030*/  FADD R64, R68, R69 ;  /* 0x0000004544407221 */ /* 0x002fc60000000000 */
[----:B------:R-:W-:Y:S01]  /*3040*/  FFMA R115, R60, R115, R67 ;  /* 0x000000733c737223 */ /* 0x000fe20000000043 */
[----:B------:R-:W-:Y:S02]  /*3050*/  IMAD.MOV.U32 R60, RZ, RZ, R66 ;  /* 0x000000ffff3c7224 */ /* 0x000fe400078e0042 */
[----:B------:R-:W-:Y:S01]  /*3060*/  FFMA R118, R61, R118, R64 ;  /* 0x000000763d767223 */ /* 0x000fe20000000040 */
[----:B------:R-:W-:Y:S02]  /*3070*/  WARPGROUP.DEPBAR.LE gsb0, 0x0 ;  /* 0x00008000000079c5 */ /* 0x000fe40000010000 */
[----:B------:R-:W-:Y:S05]  /*3080*/  @!P0 BRA `(.L_x_1) ;  /* 0xffffffe800a08947 */ /* 0x000fea000383ffff */
.L_x_0:
[----:B------:R-:W-:Y:S01]  /*3090*/  FMUL R2, R55, 0.25 ;  /* 0x3e80000037027820 */ /* 0x000fe20000400000 */
[----:B------:R-:W-:Y:S01]  /*30a0*/  FSETP.GT.AND P0, PT, |R118|, 8.50705917302346158658e+37, PT ;  /* 0x7e8000007600780b */ /* 0x000fe20003f04200 */
[----:B------:R-:W-:Y:S01]  /*30b0*/  FMUL R3, R54, 0.25 ;  /* 0x3e80000036037820 */ /* 0x000fe20000400000 */
[----:B------:R-:W-:Y:S01]  /*30c0*/  LOP3.LUT R5, R5, 0xc0, RZ, 0xc0, !PT ;  /* 0x000000c005057812 */ /* 0x000fe200078ec0ff */
[----:B------:R-:W-:Y:S01]  /*30d0*/  FMUL R9, R42, 0.25 ;  /* 0x3e8000002a097820 */ /* 0x000fe20000400000 */
[----:B------:R-:W-:Y:S01]  /*30e0*/  FSEL R55, R2, R55, P0 ;  /* 0x0000003702377208 */ /* 0x000fe20000000000 */
[----:B------:R-:W-:Y:S01]  /*30f0*/  FMUL R2, R47, 0.25 ;  /* 0x3e8000002f027820 */ /* 0x000fe20000400000 */
[----:B------:R-:W-:Y:S01]  /*3100*/  FSEL R11, R3, R54, P0 ;  /* 0x00000036030b7208 */ /* 0x000fe20000000000 */
[----:B------:R-:W-:Y:S01]  /*3110*/  FMUL R3, R50, 0.25 ;  /* 0x3e80000032037820 */ /* 0x000fe20000400000 */
[----:B------:R-:W-:Y:S01]  /*3120*/  LEA R12, R10, UR41, 0x3 ;  /* 0x000000290a0c7c11 */ /* 0x000fe2000f8e18ff */
[----:B------:R-:W-:Y:S01]  /*3130*/  FMUL R10, R51, 0.25 ;  /* 0x3e800000330a7820 */ /* 0x000fe20000400000 */
[----:B------:R-:W-:Y:S01]  /*3140*/  FSEL R47, R2, R47, P0 ;  /* 0x0000002f022f7208 */ /* 0x000fe20000000000 */
[----:B------:R-:W-:Y:S01]  /*3150*/  FMUL R2, R39, 0.25 ;  /* 0x3e80000027027820 */ /* 0x000fe20000400000 */
[----:B------:R-:W-:Y:S01]  /*3160*/  FSEL R15, R3, R50, P0 ;  /* 0x00000032030f7208 */ /* 0x000fe20000000000 */
[----:B------:R-:W-:-:S02]  /*3170*/  IMAD.IADD R75, R5, 0x1, R12 ;  /* 0x00000001054b7824 */ /* 0x000fc400078e020c */
[----:B------:R-:W-:Y:S01]  /*3180*/  FMUL R5, R46, 0.25 ;  /* 0x3e8000002e057820 */ /* 0x000fe20000400000 */
[----:B------:R-:W-:Y:S01]  /*3190*/  FMUL R3, R38, 0.25 ;  /* 0x3e80000026037820 */ /* 0x000fe20000400000 */
[----:B------:R-:W-:Y:S01]  /*31a0*/  FSEL R39, R2, R39, P0 ;  /* 0x0000002702277208 */ /* 0x000fe20000000000 */
[----:B------:R-:W-:Y:S01]  /*31b0*/  FMUL R2, R53, 0.25 ;  /* 0x3e80000035027820 */ /* 0x000fe20000400000 */
[----:B------:R-:W-:Y:S01]  /*31c0*/  LOP3.LUT R7, R8, R7, RZ, 0xfc, !PT ;  /* 0x0000000708077212 */ /* 0x000fe200078efcff */
[----:B------:R-:W-:Y:S01]  /*31d0*/  FMUL R8, R43, 0.25 ;  /* 0x3e8000002b087820 */ /* 0x000fe20000400000 */
[----:B------:R-:W-:Y:S01]  /*31e0*/  FSETP.GT.AND P1, PT, |R115|, 8.50705917302346158658e+37, PT ;  /* 0x7e8000007300780b */ /* 0x000fe20003f24200 */
[----:B------:R-:W-:Y:S01]  /*31f0*/  FMUL R73, R24, 0.25 ;  /* 0x3e80000018497820 */ /* 0x000fe20000400000 */
[----:B------:R-:W-:Y:S01]  /*3200*/  FSEL R19, R5, R46, P0 ;  /* 0x0000002e05137208 */ /* 0x000fe20000000000 */
        /* <DEDUP_REMOVED lines=22> */
[----:B------:R-:W-:Y:S01]  /*3370*/  FMUL R2, R115, 8388608 ;  /* 0x4b00000073027820 */ /* 0x000fe20000400000 */
[----:B------:R-:W-:Y:S01]  /*3380*/  FSEL R69, R8, R27, P0 ;  /* 0x0000001b08457208 */ /* 0x000fe20000000000 */
[----:B------:R-:W-:Y:S01]  /*3390*/  FMUL R8, R45, 0.25 ;  /* 0x3e8000002d087820 */ /* 0x000fe20000400000 */
[----:B------:R-:W-:Y:S01]  /*33a0*/  FSETP.GEU.AND P2, PT, R115, 1.175494350822287508e-38, PT ;  /* 0x008000007300780b */ /* 0x000fe20003f4e000 */
[----:B------:R-:W-:Y:S01]  /*33b0*/  BAR.SYNC.DEFER_BLOCKING 0x0 ;  /* 0x0000000000007b1d */ /* 0x000fe20000010000 */
[----:B------:R-:W-:Y:S01]  /*33c0*/  FSEL R21, R5, R44, P1 ;  /* 0x0000002c05157208 */ /* 0x000fe20000800000 */
[----:B------:R-:W-:Y:S01]  /*33d0*/  FMUL R5, R36, 0.25 ;  /* 0x3e80000024057820 */ /* 0x000fe20000400000 */
[----:B------:R-:W-:Y:S01]  /*33e0*/  FSEL R27, R3, R40, P1 ;  /* 0x00000028031b7208 */ /* 0x000fe20000800000 */
[----:B------:R-:W-:Y:S01]  /*33f0*/  FMUL R3, R118, 8388608 ;  /* 0x4b00000076037820 */ /* 0x000fe20000400000 */
[----:B------:R-:W-:Y:S01]  /*3400*/  FSEL R23, R9, R42, P0 ;  /* 0x0000002a09177208 */ /* 0x000fe20000000000 */
[----:B------:R-:W-:Y:S01]  /*3410*/  FMUL R9, R26, 0.25 ;  /* 0x3e8000001a097820 */ /* 0x000fe20000400000 */
[----:B------:R-:W-:Y:S01]  /*3420*/  FSETP.GEU.AND P3, PT, R118, 1.175494350822287508e-38, PT ;  /* 0x008000007600780b */ /* 0x000fe20003f6e000 */
[----:B------:R-:W-:Y:S01]  /*3430*/  ULDC.64 UR4, c[0x0][0x270] ;  /* 0x00009c0000047ab9 */ /* 0x000fe20000000a00 */
[----:B------:R-:W-:Y:S01]  /*3440*/  FSEL R63, R10, R31, P0 ;  /* 0x0000001f0a3f7208 */ /* 0x000fe20000000000 */
[----:B------:R-:W-:Y:S01]  /*3450*/  FMUL R10, R41, 0.25 ;  /* 0x3e800000290a7820 */ /* 0x000fe20000400000 */
[----:B------:R-:W-:Y:S01]  /*3460*/  FSEL R42, R2, R115, !P2 ;  /* 0x00000073022a7208 */ /* 0x000fe20005000000 */
[----:B------:R-:W-:Y:S01]  /*3470*/  UIMAD UR4, UR40, UR4, URZ ;  /* 0x00000004280472a4 */ /* 0x000fe2000f8e023f */
[----:B------:R-:W-:Y:S01]  /*3480*/  FSEL R45, R8, R45, P1 ;  /* 0x0000002d082d7208 */ /* 0x000fe20000800000 */
[----:B------:R-:W-:Y:S01]  /*3490*/  FMUL R8, R33, 0.25 ;  /* 0x3e80000021087820 */ /* 0x000fe20000400000 */
[----:B------:R-:W-:Y:S01]  /*34a0*/  FSEL R31, R5, R36, P1 ;  /* 0x00000024051f7208 */ /* 0x000fe20000800000 */
[----:B------:R-:W-:Y:S01]  /*34b0*/  FMUL R5, R28, 0.25 ;  /* 0x3e8000001c057820 */ /* 0x000fe20000400000 */
[----:B------:R-:W-:Y:S01]  /*34c0*/  FSEL R77, R3, R118, !P3 ;  /* 0x00000076034d7208 */ /* 0x000fe20005800000 */
[----:B------:R-:W-:Y:S01]  /*34d0*/  VIADD R2, R42, 0xc0cafb0d ;  /* 0xc0cafb0d2a027836 */ /* 0x000fe20000000000 */
[C---:B------:R-:W-:Y:S01]  /*34e0*/  FSETP.GEU.AND P4, PT, |R118|.reuse, 1.175494350822287508e-38, PT ;  /* 0x008000007600780b */ /* 0x040fe20003f8e200 */
[----:B------:R-:W-:Y:S01]  /*34f0*/  @P0 FMUL R118, R118, 0.25 ;  /* 0x3e80000076760820 */ /* 0x000fe20000400000 */
[----:B------:R-:W-:Y:S01]  /*3500*/  FSEL R41, R10, R41, P1 ;  /* 0x000000290a297208 */ /* 0x000fe20000800000 */
[----:B------:R-:W-:Y:S01]  /*3510*/  FMUL R10, R25, 0.25 ;  /* 0x3e800000190a7820 */ /* 0x000fe20000400000 */
[----:B------:R-:W-:Y:S01]  /*3520*/  FSEL R33, R8, R33, P1 ;  /* 0x0000002108217208 */ /* 0x000fe20000800000 */
[----:B------:R-:W-:Y:S01]  /*3530*/  FMUL R8, R29, 0.25 ;  /* 0x3e8000001d087820 */ /* 0x000fe20000400000 */
[----:B------:R-:W-:Y:S01]  /*3540*/  VIADD R3, R77, 0xc0cafb0d ;  /* 0xc0cafb0d4d037836 */ /* 0x000fe20000000000 */
[----:B------:R-:W-:-:S02]  /*3550*/  FSEL R67, R5, R28, P1 ;  /* 0x0000001c05437208 */ /* 0x000fc40000800000 */
[----:B------:R-:W-:Y:S02]  /*3560*/  LOP3.LUT R5, R2, 0xff800000, RZ, 0xc0, !PT ;  /* 0xff80000002057812 */ /* 0x000fe400078ec0ff */
[----:B------:R-:W-:Y:S02]  /*3570*/  FSEL R25, R10, R25, P1 ;  /* 0x000000190a197208 */ /* 0x000fe40000800000 */
[----:B------:R-:W-:Y:S01]  /*3580*/  FSEL R29, R8, R29, P1 ;  /* 0x0000001d081d7208 */ /* 0x000fe20000800000 */
[----:B------:R-:W-:Y:S01]  /*3590*/  @!P4 FMUL R118, R118, 16777216 ;  /* 0x4b8000007676c820 */ /* 0x000fe20000400000 */
[----:B------:R-:W-:Y:S01]  /*35a0*/  LOP3.LUT R10, R3, 0xff800000, RZ, 0xc0, !PT ;  /* 0xff800000030a7812 */ /* 0x000fe200078ec0ff */
[----:B------:R-:W-:Y:S01]  /*35b0*/  @!P4 FMUL R55, R55, 16777216 ;  /* 0x4b8000003737c820 */ /* 0x000fe20000400000 */
[----:B------:R-:W-:Y:S01]  /*35c0*/  FSEL R3, RZ, -23, P2 ;  /* 0xc1b80000ff037808 */ /* 0x000fe20001000000 */
[----:B------:R-:W-:Y:S01]  /*35d0*/  @!P4 FMUL R11, R11, 16777216 ;  /* 0x4b8000000b0bc820 */ /* 0x000fe20000400000 */
[----:B------:R-:W-:Y:S01]  /*35e0*/  I2FP.F32.S32 R8, R5 ;  /* 0x0000000500087245 */ /* 0x000fe20000201400 */
[----:B------:R-:W-:Y:S01]  /*35f0*/  @!P4 FMUL R51, R51, 16777216 ;  /* 0x4b8000003333c820 */ /* 0x000fe20000400000 */
[----:B------:R-:W-:Y:S01]  /*3600*/  FSEL R71, R9, R26, P0 ;  /* 0x0000001a09477208 */ /* 0x000fe20000000000 */
[----:B------:R-:W-:Y:S01]  /*3610*/  FMUL R9, R32, 0.25 ;  /* 0x3e80000020097820 */ /* 0x000fe20000400000 */
[C---:B------:R-:W-:Y:S01]  /*3620*/  FSETP.GEU.AND P0, PT, |R115|.reuse, 1.175494350822287508e-38, PT ;  /* 0x008000007300780b */ /* 0x040fe20003f0e200 */
[----:B------:R-:W-:Y:S01]  /*3630*/  FFMA.FTZ R3, R8, 1.1920928955078125e-07, R3 ;  /* 0x3400000008037823 */ /* 0x000fe20000010003 */
[----:B------:R-:W-:Y:S01]  /*3640*/  @P1 FMUL R115, R115, 0.25 ;  /* 0x3e80000073731820 */ /* 0x000fe20000400000 */
[----:B------:R-:W0:Y:S01]  /*3650*/  MUFU.RCP R8, R118 ;  /* 0x0000007600087308 */ /* 0x000e220000001000 */
[----:B------:R-:W-:Y:S01]  /*3660*/  FSEL R61, R9, R32, P1 ;  /* 0x00000020093d7208 */ /* 0x000fe20000800000 */
[----:B------:R-:W-:Y:S01]  /*3670*/  @!P4 FMUL R15, R15, 16777216 ;  /* 0x4b8000000f0fc820 */ /* 0x000fe20000400000 */
[----:B------:R-:W-:Y:S01]  /*3680*/  FSEL R9, RZ, -23, P3 ;  /* 0xc1b80000ff097808 */ /* 0x000fe20001800000 */
[----:B------:R-:W-:Y:S01]  /*3690*/  @!P4 FMUL R47, R47, 16777216 ;  /* 0x4b8000002f2fc820 */ /* 0x000fe20000400000 */
[----:B------:R-:W-:Y:S01]  /*36a0*/  I2FP.F32.S32 R12, R10 ;  /* 0x0000000a000c7245 */ /* 0x000fe20000201400 */
[----:B------:R-:W-:Y:S01]  /*36b0*/  @!P4 FMUL R19, R19, 16777216 ;  /* 0x4b8000001313c820 */ /* 0x000fe20000400000 */
        /* <DEDUP_REMOVED lines=11> */
[----:B------:R-:W-:Y:S01]  /*3770*/  FSEL R73, R73, R24, P1 ;  /* 0x0000001849497208 */ /* 0x000fe20000800000 */
[----:B------:R-:W-:Y:S01]  /*3780*/  FFMA.FTZ R9, R12, 1.1920928955078125e-07, R9 ;  /* 0x340000000c097823 */ /* 0x000fe20000010009 */
[C---:B0-----:R-:W-:Y:S01]  /*3790*/  FMUL R55, R8.reuse, R55 ;  /* 0x0000003708377220 */ /* 0x041fe20000400000 */
[C---:B------:R-:W-:Y:S01]  /*37a0*/  FMUL R12, R8.reuse, R11 ;  /* 0x0000000b080c7220 */ /* 0x040fe20000400000 */
        /* <DEDUP_REMOVED lines=13> */
[----:B------:R-:W-:Y:S01]  /*3880*/  FMUL R38, R8, R71 ;  /* 0x0000004708267220 */ /* 0x000fe20000400000 */
[----:B------:R-:W-:Y:S01]  /*3890*/  @!P0 FMUL R49, R49, 16777216 ;  /* 0x4b80000031318820 */ /* 0x000fe20000400000 */
[----:B------:R-:W0:Y:S01]  /*38a0*/  MUFU.RCP R8, R115 ;  /* 0x0000007300087308 */ /* 0x000e220000001000 */
[----:B------:R-:W-:Y:S01]  /*38b0*/  @!P0 FMUL R17, R17, 16777216 ;  /* 0x4b80000011118820 */ /* 0x000fe20000400000 */
[----:B------:R-:W-:Y:S01]  /*38c0*/  @!P0 FMUL R45, R45, 16777216 ;  /* 0x4b8000002d2d8820 */ /* 0x000fe20000400000 */
[----:B------:R-:W-:Y:S01]  /*38d0*/  @!P0 FMUL R21, R21, 16777216 ;  /* 0x4b80000015158820 */ /* 0x000fe20000400000 */
[----:B------:R-:W-:Y:S01]  /*38e0*/  @!P0 FMUL R41, R41, 16777216 ;  /* 0x4b80000029298820 */ /* 0x000fe20000400000 */
[----:B------:R-:W-:Y:S01]  /*38f0*/  @!P0 FMUL R27, R27, 16777216 ;  /* 0x4b8000001b1b8820 */ /* 0x000fe20000400000 */
[----:B------:R-:W-:Y:S01]  /*3900*/  LOP3.LUT R14, R0, 0x8, RZ, 0xc0, !PT ;  /* 0x00000008000e7812 */ /* 0x000fe200078ec0ff */
        /* <DEDUP_REMOVED lines=10> */
[C---:B0-----:R-:W-:Y:S01]  /*39b0*/  FMUL R49, R8.reuse, R49 ;  /* 0x0000003108317220 */ /* 0x041fe20000400000 */
[C---:B------:R-:W-:Y:S01]  /*39c0*/  FMUL R18, R8.reuse, R17 ;  /* 0x0000001108127220 */ /* 0x040fe20000400000 */
[C---:B------:R-:W-:Y:S01]  /*39d0*/  FMUL R45, R8.reuse, R45 ;  /* 0x0000002d082d7220 */ /* 0x040fe20000400000 */
[C---:B------:R-:W-:Y:S01]  /*39e0*/  FMUL R22, R8.reuse, R21 ;  /* 0x0000001508167220 */ /* 0x040fe20000400000 */
[C---:B------:R-:W-:Y:S01]  /*39f0*/  FMUL R41, R8.reuse, R41 ;  /* 0x0000002908297220 */ /* 0x040fe20000400000 */
[----:B------:R-:W-:Y:S01]  /*3a00*/  FMUL R26, R8, R27 ;  /* 0x0000001b081a7220 */ /* 0x000fe20000400000 */
[----:B------:R-:W-:Y:S01]  /*3a10*/  LEA.HI R2, R14, R75, RZ, 0x1f ;  /* 0x0000004b0e027211 */ /* 0x000fe200078ff8ff */
        /* <DEDUP_REMOVED lines=10> */
[----:B------:R-:W-:Y:S01]  /*3ac0*/  F2FP.SATFINITE.E4M3.F32.PACK_AB_MERGE_C R26, R41, R26, RZ ;  /* 0x0000001a291a723e */ /* 0x000fe200048070ff */
[----:B------:R-:W-:Y:S01]  /*3ad0*/  IMAD.IADD R10, R77, 0x1, -R10 ;  /* 0x000000014d0a7824 */ /* 0x000fe200078e0a0a */
[----:B------:R-:W-:Y:S01]  /*3ae0*/  F2FP.SATFINITE.E4M3.F32.PACK_AB_MERGE_C R22, R45, R22, RZ ;  /* 0x000000162d16723e */ /* 0x000fe200048070ff */
[----:B------:R-:W-:Y:S01]  /*3af0*/  IMAD.IADD R5, R42, 0x1, -R5 ;  /* 0x000000012a057824 */ /* 0x000fe200078e0a05 */
[----:B------:R-:W-:Y:S01]  /*3b00*/  F2FP.SATFINITE.E4M3.F32.PACK_AB_MERGE_C R18, R49, R18, RZ ;  /* 0x000000123112723e */ /* 0x000fe200048070ff */
[----:B------:R-:W-:Y:S01]  /*3b10*/  FADD R10, R10, -1 ;  /* 0xbf8000000a0a7421 */ /* 0x000fe20000000000 */
[----:B------:R-:W-:Y:S01]  /*3b20*/  F2FP.SATFINITE.E4M3.F32.PACK_AB_MERGE_C R8, R33, R8, RZ ;  /* 0x000000082108723e */ /* 0x000fe200048070ff */
[----:B------:R-:W-:Y:S01]  /*3b30*/  FADD R5, R5, -1 ;  /* 0xbf80000005057421 */ /* 0x000fe20000000000 */
[----:B------:R-:W-:Y:S01]  /*3b40*/  LOP3.LUT R33, R18, 0xffff, RZ, 0xc0, !PT ;  /* 0x0000ffff12217812 */ /* 0x000fe200078ec0ff */
[----:B------:R-:W0:Y:S01]  /*3b50*/  LDC.64 R72, c[0x0][0x228] ;  /* 0x00008a00ff487b82 */ /* 0x000e220000000a00 */
[----:B------:R-:W-:-:S02]  /*3b60*/  LOP3.LUT R26, R26, 0xffff, RZ, 0xc0, !PT ;  /* 0x0000ffff1a1a7812 */ /* 0x000fc400078ec0ff */
[----:B------:R-:W-:Y:S02]  /*3b70*/  LOP3.LUT R31, R22, 0xffff, RZ, 0xc0, !PT ;  /* 0x0000ffff161f7812 */ /* 0x000fe400078ec0ff */
[----:B------:R-:W-:Y:S02]  /*3b80*/  F2FP.SATFINITE.E4M3.F32.PACK_AB_MERGE_C R53, R53, R14, RZ ;  /* 0x0000000e3535723e */ /* 0x000fe400048070ff */
[----:B------:R-:W-:Y:S02]  /*3b90*/  PRMT R14, R33, 0x3340, R0 ;  /* 0x00003340210e7816 */ /* 0x000fe40000000000 */
[----:B------:R-:W-:Y:S02]  /*3ba0*/  PRMT R13, R26, 0x3340, R31 ;  /* 0x000033401a0d7816 */ /* 0x000fe4000000001f */
[----:B------:R-:W-:Y:S02]  /*3bb0*/  F2FP.SATFINITE.E4M3.F32.PACK_AB_MERGE_C R25, R25, R40, RZ ;  /* 0x000000281919723e */ /* 0x000fe400048070ff */
[----:B------:R-:W-:-:S02]  /*3bc0*/  F2FP.SATFINITE.E4M3.F32.PACK_AB_MERGE_C R29, R29, R36, RZ ;  /* 0x000000241d1d723e */ /* 0x000fc400048070ff */
[----:B------:R-:W-:Y:S02]  /*3bd0*/  F2FP.SATFINITE.E4M3.F32.PACK_AB_MERGE_C R38, R69, R38, RZ ;  /* 0x000000264526723e */ /* 0x000fe400048070ff */
[----:B------:R-:W-:Y:S02]  /*3be0*/  F2FP.SATFINITE.E4M3.F32.PACK_AB_MERGE_C R34, R63, R34, RZ ;  /* 0x000000223f22723e */ /* 0x000fe400048070ff */
[----:B------:R-:W-:Y:S02]  /*3bf0*/  F2FP.SATFINITE.E4M3.F32.PACK_AB_MERGE_C R32, R35, R32, RZ ;  /* 0x000000202320723e */ /* 0x000fe400048070ff */
[----:B------:R-:W-:Y:S02]  /*3c00*/  PRMT R22, R13, 0x5410, R14 ;  /* 0x000054100d167816 */ /* 0x000fe4000000000e */
[----:B------:R-:W-:Y:S02]  /*3c10*/  LOP3.LUT R19, R25, 0xffff, RZ, 0xc0, !PT ;  /* 0x0000ffff19137812 */ /* 0x000fe400078ec0ff */
[----:B------:R-:W-:-:S02]  /*3c20*/  LOP3.LUT R36, R29, 0xffff, RZ, 0xc0, !PT ;  /* 0x0000ffff1d247812 */ /* 0x000fc400078ec0ff */
[----:B------:R-:W-:Y:S02]  /*3c30*/  LOP3.LUT R23, R8, 0xffff, RZ, 0xc0, !PT ;  /* 0x0000ffff08177812 */ /* 0x000fe400078ec0ff */
[----:B------:R-:W-:Y:S02]  /*3c40*/  SHF.R.U32.HI R13, RZ, 0x8, R26 ;  /* 0x00000008ff0d7819 */ /* 0x000fe4000001161a */
[----:B------:R-:W-:Y:S01]  /*3c50*/  F2FP.SATFINITE.E4M3.F32.PACK_AB_MERGE_C R16, R51, R16, RZ ;  /* 0x000000103310723e */ /* 0x000fe200048070ff */
[----:B------:R-:W1:Y:S01]  /*3c60*/  LDC R26, c[0x0][0x278] ;  /* 0x00009e00ff1a7b82 */ /* 0x000e620000000800 */
[----:B------:R-:W-:Y:S02]  /*3c70*/  LOP3.LUT R38, R38, 0xffff, RZ, 0xc0, !PT ;  /* 0x0000ffff26267812 */ /* 0x000fe400078ec0ff */
[----:B------:R-:W-:Y:S02]  /*3c80*/  LOP3.LUT R21, R34, 0xffff, RZ, 0xc0, !PT ;  /* 0x0000ffff22157812 */ /* 0x000fe400078ec0ff */
[----:B------:R-:W-:-:S02]  /*3c90*/  LOP3.LUT R27, R32, 0xffff, RZ, 0xc0, !PT ;  /* 0x0000ffff201b7812 */ /* 0x000fc400078ec0ff */
[----:B------:R-:W-:Y:S02]  /*3ca0*/  SHF.R.U32.HI R14, RZ, 0x8, R31 ;  /* 0x00000008ff0e7819 */ /* 0x000fe4000001161f */
[----:B------:R-:W-:Y:S02]  /*3cb0*/  F2FP.SATFINITE.E4M3.F32.PACK_AB_MERGE_C R24, R43, R24, RZ ;  /* 0x000000182b18723e */ /* 0x000fe400048070ff */
[----:B------:R-:W-:Y:S02]  /*3cc0*/  F2FP.SATFINITE.E4M3.F32.PACK_AB_MERGE_C R20, R47, R20, RZ ;  /* 0x000000142f14723e */ /* 0x000fe400048070ff */
[----:B------:R-:W-:Y:S02]  /*3cd0*/  PRMT R11, R23, 0x3340, R0 ;  /* 0x00003340170b7816 */ /* 0x000fe40000000000 */
[----:B------:R-:W-:Y:S02]  /*3ce0*/  PRMT R8, R19, 0x3340, R36 ;  /* 0x0000334013087816 */ /* 0x000fe40000000024 */
[----:B------:R-:W-:-:S02]  /*3cf0*/  LOP3.LUT R35, R16, 0xffff, RZ, 0xc0, !PT ;  /* 0x0000ffff10237812 */ /* 0x000fc400078ec0ff */
[----:B------:R-:W-:Y:S02]  /*3d00*/  PRMT R18, R27, 0x3340, R0 ;  /* 0x000033401b127816 */ /* 0x000fe40000000000 */
[----:B------:R-:W-:Y:S02]  /*3d10*/  PRMT R17, R38, 0x3340, R21 ;  /* 0x0000334026117816 */ /* 0x000fe40000000015 */
[----:B------:R-:W-:Y:S02]  /*3d20*/  LOP3.LUT R16, R14, 0xffff, RZ, 0xc0, !PT ;  /* 0x0000ffff0e107812 */ /* 0x000fe400078ec0ff */
[----:B------:R-:W-:Y:S02]  /*3d30*/  LOP3.LUT R13, R13, 0xffff, RZ, 0xc0, !PT ;  /* 0x0000ffff0d0d7812 */ /* 0x000fe400078ec0ff */
[----:B------:R-:W-:Y:S02]  /*3d40*/  LOP3.LUT R29, R24, 0xffff, RZ, 0xc0, !PT ;  /* 0x0000ffff181d7812 */ /* 0x000fe400078ec0ff */
[----:B------:R-:W-:-:S02]  /*3d50*/  LOP3.LUT R32, R20, 0xffff, RZ, 0xc0, !PT ;  /* 0x0000ffff14207812 */ /* 0x000fc400078ec0ff */
[----:B------:R-:W-:Y:S02]  /*3d60*/  PRMT R15, R8, 0x5410, R11 ;  /* 0x00005410080f7816 */ /* 0x000fe4000000000b */
[----:B------:R-:W-:Y:S02]  /*3d70*/  SHF.R.U32.HI R8, RZ, 0x8, R19 ;  /* 0x00000008ff087819 */ /* 0x000fe40000011613 */
[----:B------:R-:W-:Y:S02]  /*3d80*/  SHF.R.U32.HI R11, RZ, 0x8, R36 ;  /* 0x00000008ff0b7819 */ /* 0x000fe40000011624 */
[----:B------:R-:W-:Y:S02]  /*3d90*/  PRMT R25, R17, 0x5410, R18 ;  /* 0x0000541011197816 */ /* 0x000fe40000000012 */
[----:B------:R-:W-:Y:S02]  /*3da0*/  PRMT R16, R13, 0x3340, R16 ;  /* 0x000033400d107816 */ /* 0x000fe40000000010 */
[----:B------:R-:W-:-:S02]  /*3db0*/  PRMT R18, R35, 0x3340, R0 ;  /* 0x0000334023127816 */ /* 0x000fc40000000000 */
[----:B------:R-:W-:Y:S02]  /*3dc0*/  PRMT R17, R29, 0x3340, R32 ;  /* 0x000033401d117816 */ /* 0x000fe40000000020 */
[----:B------:R-:W-:Y:S02]  /*3dd0*/  SHF.R.U32.HI R13, RZ, 0x8, R33 ;  /* 0x00000008ff0d7819 */ /* 0x000fe40000011621 */
[----:B------:R-:W-:Y:S02]  /*3de0*/  LOP3.LUT R11, R11, 0xffff, RZ, 0xc0, !PT ;  /* 0x0000ffff0b0b7812 */ /* 0x000fe400078ec0ff */
[----:B------:R-:W-:Y:S02]  /*3df0*/  LOP3.LUT R8, R8, 0xffff, RZ, 0xc0, !PT ;  /* 0x0000ffff08087812 */ /* 0x000fe400078ec0ff */
[----:B------:R-:W-:Y:S02]  /*3e00*/  F2FP.SATFINITE.E4M3.F32.PACK_AB_MERGE_C R55, R55, R12, RZ ;  /* 0x0000000c3737723e */ /* 0x000fe400048070ff */
[----:B------:R-:W-:-:S02]  /*3e10*/  PRMT R20, R17, 0x5410, R18 ;  /* 0x0000541011147816 */ /* 0x000fc40000000012 */
[----:B------:R-:W-:Y:S02]  /*3e20*/  LOP3.LUT R13, R13, 0xffff, RZ, 0xc0, !PT ;  /* 0x0000ffff0d0d7812 */ /* 0x000fe400078ec0ff */
[----:B------:R-:W-:Y:S02]  /*3e30*/  SHF.R.U32.HI R12, RZ, 0x8, R23 ;  /* 0x00000008ff0c7819 */ /* 0x000fe40000011617 */
[--C-:B------:R-:W-:Y:S02]  /*3e40*/  SHF.R.U32.HI R18, RZ, 0x6, R0.reuse ;  /* 0x00000006ff127819 */ /* 0x100fe40000011600 */
[----:B------:R-:W-:Y:S02]  /*3e50*/  PRMT R14, R8, 0x3340, R11 ;  /* 0x00003340080e7816 */ /* 0x000fe4000000000b */
[----:B------:R-:W-:Y:S02]  /*3e60*/  SHF.R.U32.HI R11, RZ, 0x8, R21 ;  /* 0x00000008ff0b7819 */ /* 0x000fe40000011615 */
[----:B------:R-:W-:-:S02]  /*3e70*/  PRMT R21, R13, 0x3340, R0 ;  /* 0x000033400d157816 */ /* 0x000fc40000000000 */
[----:B------:R-:W-:Y:S02]  /*3e80*/  F2FP.SATFINITE.E4M3.F32.PACK_AB_MERGE_C R30, R37, R30, RZ ;  /* 0x0000001e251e723e */ /* 0x000fe400048070ff */
[----:B------:R-:W-:Y:S02]  /*3e90*/  LOP3.LUT R12, R12, 0xffff, RZ, 0xc0, !PT ;  /* 0x0000ffff0c0c7812 */ /* 0x000fe400078ec0ff */
[----:B------:R-:W-:Y:S02]  /*3ea0*/  SGXT.U32 R13, R18, 0x2 ;  /* 0x00000002120d781a */ /* 0x000fe40000000000 */
[----:B------:R-:W-:Y:S02]  /*3eb0*/  PRMT R17, R12, 0x3340, R1 ;  /* 0x000033400c117816 */ /* 0x000fe40000000001 */
[----:B------:R-:W-:Y:S01]  /*3ec0*/  SHF.R.U32.HI R8, RZ, 0x8, R38 ;  /* 0x00000008ff087819 */ /* 0x000fe20000011626 */
[----:B-1----:R-:W-:Y:S01]  /*3ed0*/  IMAD R13, R13, R26, RZ ;  /* 0x0000001a0d0d7224 */ /* 0x002fe200078e02ff */
[----:B------:R-:W-:-:S02]  /*3ee0*/  LOP3.LUT R30, R30, 0xffff, RZ, 0xc0, !PT ;  /* 0x0000ffff1e1e7812 */ /* 0x000fc400078ec0ff */
[----:B------:R-:W-:Y:S02]  /*3ef0*/  SHF.R.U32.HI R12, RZ, 0x8, R27 ;  /* 0x00000008ff0c7819 */ /* 0x000fe4000001161b */
[----:B------:R-:W-:Y:S02]  /*3f00*/  LOP3.LUT R53, R53, 0xffff, RZ, 0xc0, !PT ;  /* 0x0000ffff35357812 */ /* 0x000fe400078ec0ff */
[----:B------:R-:W-:Y:S02]  /*3f10*/  LOP3.LUT R11, R11, 0xffff, RZ, 0xc0, !PT ;  /* 0x0000ffff0b0b7812 */ /* 0x000fe400078ec0ff */
[----:B------:R-:W-:Y:S02]  /*3f20*/  LOP3.LUT R8, R8, 0xffff, RZ, 0xc0, !PT ;  /* 0x0000ffff08087812 */ /* 0x000fe400078ec0ff */
[----:B------:R-:W-:Y:S01]  /*3f30*/  PRMT R18, R15, 0x4210, R30 ;  /* 0x000042100f127816 */ /* 0x000fe2000000001e */
[----:B------:R-:W-:Y:S01]  /*3f40*/  IMAD R15, R26, 0x4, R13 ;  /* 0x000000041a0f7824 */ /* 0x000fe200078e020d */
[----:B------:R-:W-:-:S02]  /*3f50*/  LOP3.LUT R12, R12, 0xffff, RZ, 0xc0, !PT ;  /* 0x0000ffff0c0c7812 */ /* 0x000fc400078ec0ff */
[----:B------:R-:W-:Y:S02]  /*3f60*/  PRMT R19, R22, 0x4210, R53 ;  /* 0x0000421016137816 */ /* 0x000fe40000000035 */
[----:B------:R-:W-:Y:S02]  /*3f70*/  PRMT R24, R8, 0x3340, R11 ;  /* 0x0000334008187816 */ /* 0x000fe4000000000b */
[----:B------:R-:W-:Y:S01]  /*3f80*/  PRMT R23, R14, 0x5410, R17 ;  /* 0x000054100e177816 */ /* 0x000fe20000000011 */
[----:B------:R-:W-:Y:S01]  /*3f90*/  IMAD R17, R26, 0x4, R15 ;  /* 0x000000041a117824 */ /* 0x000fe200078e020f */
[----:B------:R-:W-:Y:S01]  /*3fa0*/  PRMT R27, R12, 0x3340, R1 ;  /* 0x000033400c1b7816 */ /* 0x000fe20000000001 */
[----:B------:R1:W-:Y:S01]  /*3fb0*/  STS.64 [R6+UR41], R18 ;  /* 0x0000001206007988 */ /* 0x0003e20008000a29 */
[----:B------:R-:W-:Y:S02]  /*3fc0*/  SHF.R.U32.HI R11, RZ, 0x8, R32 ;  /* 0x00000008ff0b7819 */ /* 0x000fe40000011620 */
[----:B------:R-:W-:-:S02]  /*3fd0*/  SHF.R.U32.HI R8, RZ, 0x8, R29 ;  /* 0x00000008ff087819 */ /* 0x000fc4000001161d */
[----:B------:R-:W-:Y:S02]  /*3fe0*/  SHF.R.U32.HI R12, RZ, 0x8, R35 ;  /* 0x00000008ff0c7819 */ /* 0x000fe40000011623 */
[----:B------:R-:W-:Y:S02]  /*3ff0*/  LOP3.LUT R11, R11, 0xffff, RZ, 0xc0, !PT ;  /* 0x0000ffff0b0b7812 */ /* 0x000fe400078ec0ff */
[----:B------:R-:W-:Y:S02]  /*4000*/  LOP3.LUT R8, R8, 0xffff, RZ, 0xc0, !PT ;  /* 0x0000ffff08087812 */ /* 0x000fe400078ec0ff */
[----:B------:R-:W-:Y:S01]  /*4010*/  LOP3.LUT R12, R12, 0xffff, RZ, 0xc0, !PT ;  /* 0x0000ffff0c0c7812 */ /* 0x000fe200078ec0ff */
[----:B-1----:R-:W-:Y:S01]  /*4020*/  IMAD R19, R26, 0x8, R17 ;  /* 0x000000081a137824 */ /* 0x002fe200078e0211 */
[----:B------:R-:W-:Y:S02]  /*4030*/  PRMT R16, R16, 0x5410, R21 ;  /* 0x0000541010107816 */ /* 0x000fe40000000015 */
[----:B------:R-:W-:Y:S01]  /*4040*/  PRMT R8, R8, 0x3340, R11 ;  /* 0x0000334008087816 */ /* 0x000fe2000000000b */
[----:B------:R-:W-:Y:S01]  /*4050*/  IMAD R21, R26, 0x4, R19 ;  /* 0x000000041a157824 */ /* 0x000fe200078e0213 */
[----:B------:R-:W-:Y:S01]  /*4060*/  PRMT R11, R12, 0x3340, R1 ;  /* 0x000033400c0b7816 */ /* 0x000fe20000000001 */
[----:B------:R-:W-:Y:S01]  /*4070*/  IMAD.MOV.U32 R12, RZ, RZ, 0x3dc6b27f ;  /* 0x3dc6b27fff0c7424 */ /* 0x000fe200078e00ff */
[----:B------:R-:W-:Y:S01]  /*4080*/  PRMT R52, R23, 0x5210, R30 ;  /* 0x0000521017347816 */ /* 0x000fe2000000001e */
[----:B------:R-:W-:Y:S01]  /*4090*/  IMAD R23, R26, 0x4, R21 ;  /* 0x000000041a177824 */ /* 0x000fe200078e0215 */
[----:B------:R-:W-:Y:S01]  /*40a0*/  PRMT R14, R8, 0x5410, R11 ;  /* 0x00005410080e7816 */ /* 0x000fe2000000000b */
[----:B------:R-:W-:Y:S01]  /*40b0*/  FFMA.FTZ R11, R10, R12, -0.16845393180847167969 ;  /* 0xbe2c7f300a0b7423 */ /* 0x000fe2000001000c */
[----:B------:R-:W-:Y:S01]  /*40c0*/  PRMT R33, R24, 0x5410, R27 ;  /* 0x0000541018217816 */ /* 0x000fe2000000001b */
[----:B------:R-:W-:-:S02]  /*40d0*/  IMAD R27, R26, 0x8, R23 ;  /* 0x000000081a1b7824 */ /* 0x000fc400078e0217 */
[----:B------:R-:W-:Y:S01]  /*40e0*/  FFMA.FTZ R8, R5, R12, -0.16845393180847167969 ;  /* 0xbe2c7f3005087423 */ /* 0x000fe2000001000c */
[----:B------:R-:W-:Y:S01]  /*40f0*/  FFMA.FTZ R11, R10, R11, 0.1716887056827545166 ;  /* 0x3e2fcf2a0a0b7423 */ /* 0x000fe2000001000b */
[----:B------:R-:W-:Y:S01]  /*4100*/  F2FP.SATFINITE.E4M3.F32.PACK_AB_MERGE_C R28, R39, R28, RZ ;  /* 0x0000001c271c723e */ /* 0x000fe200048070ff */
[----:B------:R-:W-:Y:S02]  /*4110*/  IMAD R29, R26, 0x4, R27 ;  /* 0x000000041a1d7824 */ /* 0x000fe400078e021b */
[C---:B------:R-:W-:Y:S01]  /*4120*/  FFMA.FTZ R8, R5.reuse, R8, 0.1716887056827545166 ;  /* 0x3e2fcf2a05087423 */ /* 0x040fe20000010008 */
[----:B------:R-:W-:Y:S01]  /*4130*/  FFMA.FTZ R11, R10, R11, -0.17900948226451873779 ;  /* 0xbe374e430a0b7423 */ /* 0x000fe2000001000b */
[----:B------:R-:W-:Y:S01]  /*4140*/  LOP3.LUT R28, R28, 0xffff, RZ, 0xc0, !PT ;  /* 0x0000ffff1c1c7812 */ /* 0x000fe200078ec0ff */
[----:B------:R-:W-:Y:S02]  /*4150*/  IMAD R31, R26, 0x4, R29 ;  /* 0x000000041a1f7824 */ /* 0x000fe400078e021d */
[----:B------:R-:W-:Y:S01]  /*4160*/  FFMA.FTZ R8, R5, R8, -0.17900948226451873779 ;  /* 0xbe374e4305087423 */ /* 0x000fe20000010008 */
[----:B------:R-:W-:Y:S01]  /*4170*/  FFMA.FTZ R11, R10, R11, 0.20512372255325317383 ;  /* 0x3e520bf40a0b7423 */ /* 0x000fe2000001000b */
[----:B------:R-:W-:Y:S01]  /*4180*/  LOP3.LUT R55, R55, 0xffff, RZ, 0xc0, !PT ;  /* 0x0000ffff37377812 */ /* 0x000fe200078ec0ff */
[----:B------:R-:W-:-:S02]  /*4190*/  IMAD R35, R26, 0x8, R31 ;  /* 0x000000081a237824 */ /* 0x000fc400078e021f */
[----:B------:R-:W-:Y:S01]  /*41a0*/  FFMA.FTZ R8, R5, R8, 0.20512372255325317383 ;  /* 0x3e520bf405087423 */ /* 0x000fe20000010008 */
[----:B------:R-:W-:Y:S01]  /*41b0*/  FFMA.FTZ R11, R10, R11, -0.24046532809734344482 ;  /* 0xbe763c8b0a0b7423 */ /* 0x000fe2000001000b */
[--C-:B------:R-:W-:Y:S01]  /*41c0*/  PRMT R24, R25, 0x4210, R28.reuse ;  /* 0x0000421019187816 */ /* 0x100fe2000000001c */
[----:B------:R-:W-:Y:S02]  /*41d0*/  IMAD R37, R26, 0x4, R35 ;  /* 0x000000041a257824 */ /* 0x000fe400078e0223 */
[C---:B------:R-:W-:Y:S01]  /*41e0*/  FFMA.FTZ R8, R5.reuse, R8, -0.24046532809734344482 ;  /* 0xbe763c8b05087423 */ /* 0x040fe20000010008 */
[----:B------:R-:W-:Y:S01]  /*41f0*/  FFMA.FTZ R11, R10, R11, 0.28857114911079406738 ;  /* 0x3e93bf990a0b7423 */ /* 0x000fe2000001000b */
[----:B------:R-:W-:Y:S01]  /*4200*/  PRMT R53, R16, 0x5210, R53 ;  /* 0x0000521010357816 */ /* 0x000fe20000000035 */
[----:B------:R-:W-:Y:S01]  /*4210*/  IMAD R39, R26, 0x4, R37 ;  /* 0x000000041a277824 */ /* 0x000fe200078e0225 */
[--C-:B------:R-:W-:Y:S01]  /*4220*/  PRMT R25, R20, 0x4210, R55.reuse ;  /* 0x0000421014197816 */ /* 0x100fe20000000037 */
[----:B------:R-:W-:Y:S01]  /*4230*/  FFMA.FTZ R8, R5, R8, 0.28857114911079406738 ;  /* 0x3e93bf9905087423 */ /* 0x000fe20000010008 */
[----:B------:R-:W-:Y:S01]  /*4240*/  LOP3.LUT R12, R6, 0x8, RZ, 0x3c, !PT ;  /* 0x00000008060c7812 */ /* 0x000fe200078e3cff */
[----:B------:R-:W-:Y:S01]  /*4250*/  FFMA.FTZ R11, R10, R11, -0.36067417263984680176 ;  /* 0xbeb8aa490a0b7423 */ /* 0x000fe2000001000b */
[----:B------:R-:W-:Y:S01]  /*4260*/  PRMT R54, R33, 0x5210, R28 ;  /* 0x0000521021367816 */ /* 0x000fe2000000001c */
[----:B------:R1:W-:Y:S01]  /*4270*/  STS.64 [R6+UR41+0x200], R52 ;  /* 0x0002003406007988 */ /* 0x0003e20008000a29 */
[----:B------:R-:W-:Y:S01]  /*4280*/  PRMT R55, R14, 0x5210, R55 ;  /* 0x000052100e377816 */ /* 0x000fe20000000037 */
[----:B------:R-:W-:-:S02]  /*4290*/  IMAD R43, R26, 0x8, R39 ;  /* 0x000000081a2b7824 */ /* 0x000fc400078e0227 */
[C---:B------:R-:W-:Y:S01]  /*42a0*/  FFMA.FTZ R8, R5.reuse, R8, -0.36067417263984680176 ;  /* 0xbeb8aa4905087423 */ /* 0x040fe20000010008 */
[----:B------:R-:W-:Y:S01]  /*42b0*/  STS.64 [R12+UR41+0x1000], R24 ;  /* 0x001000180c007988 */ /* 0x000fe20008000a29 */
[----:B------:R-:W-:Y:S01]  /*42c0*/  FFMA.FTZ R11, R10, R11, 0.48089820146560668945 ;  /* 0x3ef6384a0a0b7423 */ /* 0x000fe2000001000b */
[----:B------:R-:W-:Y:S02]  /*42d0*/  IMAD R45, R26, 0x4, R43 ;  /* 0x000000041a2d7824 */ /* 0x000fe400078e022b */
[C---:B------:R-:W-:Y:S01]  /*42e0*/  FFMA.FTZ R8, R5.reuse, R8, 0.48089820146560668945 ;  /* 0x3ef6384a05087423 */ /* 0x040fe20000010008 */
[----:B------:R2:W-:Y:S01]  /*42f0*/  STS.64 [R12+UR41+0x1200], R54 ;  /* 0x001200360c007988 */ /* 0x0005e20008000a29 */
[----:B------:R-:W-:Y:S01]  /*4300*/  FFMA.FTZ R11, R10, R11, -0.72134751081466674805 ;  /* 0xbf38aa3b0a0b7423 */ /* 0x000fe2000001000b */
[----:B------:R-:W-:Y:S02]  /*4310*/  IMAD R47, R26, 0x4, R45 ;  /* 0x000000041a2f7824 */ /* 0x000fe400078e022d */
[----:B------:R-:W-:Y:S01]  /*4320*/  FFMA.FTZ R8, R5, R8, -0.72134751081466674805 ;  /* 0xbf38aa3b05087423 */ /* 0x000fe20000010008 */
[----:B------:R-:W-:Y:S01]  /*4330*/  BAR.SYNC.DEFER_BLOCKING 0x0 ;  /* 0x0000000000007b1d */ /* 0x000fe20000010000 */
[----:B------:R-:W-:Y:S01]  /*4340*/  FMUL R11, R10, R11 ;  /* 0x0000000b0a0b7220 */ /* 0x000fe20000400000 */
[----:B------:R-:W-:Y:S01]  /*4350*/  ISETP.GE.U32.AND P1, PT, R42, 0x7f800000, PT ;  /* 0x7f8000002a00780c */ /* 0x000fe20003f26070 */
[----:B------:R-:W-:-:S02]  /*4360*/  IMAD R51, R26, 0x8, R47 ;  /* 0x000000081a337824 */ /* 0x000fc400078e022f */
[----:B------:R-:W-:Y:S01]  /*4370*/  FMUL R8, R5, R8 ;  /* 0x0000000805087220 */ /* 0x000fe20000400000 */
[----:B------:R-:W-:Y:S01]  /*4380*/  FMUL R11, R10, R11 ;  /* 0x0000000b0a0b7220 */ /* 0x000fe20000400000 */
[----:B------:R-:W-:Y:S01]  /*4390*/  ISETP.GE.U32.AND P2, PT, R77, 0x7f800000, PT ;  /* 0x7f8000004d00780c */ /* 0x000fe20003f46070 */
[----:B-1----:R-:W-:Y:S02]  /*43a0*/  IMAD R53, R26, 0x4, R51 ;  /* 0x000000041a357824 */ /* 0x002fe400078e0233 */
[----:B------:R-:W-:Y:S01]  /*43b0*/  FMUL R8, R5, R8 ;  /* 0x0000000805087220 */ /* 0x000fe20000400000 */
[----:B------:R-:W-:Y:S01]  /*43c0*/  FFMA.FTZ R10, R10, 1.4426950216293334961, R11 ;  /* 0x3fb8aa3b0a0a7823 */ /* 0x000fe2000001000b */
[----:B------:R-:W-:Y:S01]  /*43d0*/  LOP3.LUT R76, R7, 0x8, RZ, 0x3c, !PT ;  /* 0x00000008074c7812 */ /* 0x000fe200078e3cff */
[----:B--2---:R-:W-:Y:S02]  /*43e0*/  IMAD R55, R26, 0x4, R53 ;  /* 0x000000041a377824 */ /* 0x004fe400078e0235 */
[----:B------:R-:W-:Y:S01]  /*43f0*/  FFMA.FTZ R8, R5, 1.4426950216293334961, R8 ;  /* 0x3fb8aa3b05087823 */ /* 0x000fe20000010008 */
[----:B------:R-:W-:Y:S01]  /*4400*/  FADD R5, R9, R10 ;  /* 0x0000000a09057221 */ /* 0x000fe20000000000 */
[----:B------:R-:W-:Y:S01]  /*4410*/  IMAD R9, R4, UR5, RZ ;  /* 0x0000000504097c24 */ /* 0x000fe2000f8e02ff */
[----:B------:R-:W-:Y:S01]  /*4420*/  USHF.R.S32.HI UR5, URZ, 0x1f, UR4 ;  /* 0x0000001f3f057899 */ /* 0x000fe20008011404 */
[----:B------:R-:W-:-:S02]  /*4430*/  @P1 IMAD.MOV.U32 R6, RZ, RZ, 0x7f800000 ;  /* 0x7f800000ff061424 */ /* 0x000fc400078e00ff */
[----:B------:R-:W-:Y:S01]  /*4440*/  FADD R3, R3, R8 ;  /* 0x0000000803037221 */ /* 0x000fe20000000000 */
[----:B------:R-:W-:Y:S01]  /*4450*/  IMAD R59, R26, 0x8, R55 ;  /* 0x000000081a3b7824 */ /* 0x000fe200078e0237 */
[----:B0-----:R-:W-:Y:S01]  /*4460*/  IADD3 R72, P3, P4, R9, UR4, R72 ;  /* 0x0000000409487c10 */ /* 0x001fe2000fc7e048 */
[----:B------:R-:W-:Y:S01]  /*4470*/  @P1 FFMA.FTZ R3, R42, R6, +INF ;  /* 0x7f8000002a031423 */ /* 0x000fe20000010006 */
[----:B------:R-:W-:Y:S01]  /*4480*/  SHF.R.S32.HI R6, RZ, 0x1f, R9 ;  /* 0x0000001fff067819 */ /* 0x000fe20000011409 */
[----:B------:R-:W-:Y:S01]  /*4490*/  IMAD R61, R26, 0x4, R59 ;  /* 0x000000041a3d7824 */ /* 0x000fe200078e023b */
[----:B------:R-:W-:Y:S01]  /*44a0*/  LEA.HI R9, R0, 0xc, RZ, 0x1a ;  /* 0x0000000c00097811 */ /* 0x000fe200078fd0ff */
[----:B------:R-:W0:Y:S01]  /*44b0*/  LDS.64 R74, [R7+UR41] ;  /* 0x00000029074a7984 */ /* 0x000e220008000a00 */
[----:B------:R-:W-:Y:S01]  /*44c0*/  @P2 IMAD.MOV.U32 R8, RZ, RZ, 0x7f800000 ;  /* 0x7f800000ff082424 */ /* 0x000fe200078e00ff */
[----:B------:R-:W-:Y:S01]  /*44d0*/  IADD3.X R78, R6, UR5, R73, P3, P4 ;  /* 0x00000005064e7c10 */ /* 0x000fe20009fe8449 */
[----:B------:R-:W-:Y:S01]  /*44e0*/  IMAD R63, R26, 0x4, R61 ;  /* 0x000000041a3f7824 */ /* 0x000fe200078e023d */
[----:B------:R-:W1:Y:S01]  /*44f0*/  LDS.64 R82, [R76+UR41] ;  /* 0x000000294c527984 */ /* 0x000e620008000a00 */
[----:B------:R-:W-:Y:S01]  /*4500*/  LEA.HI R25, R0, 0x1c, RZ, 0x1a ;  /* 0x0000001c00197811 */ /* 0x000fe200078fd0ff */
[----:B------:R-:W-:-:S02]  /*4510*/  IMAD R6, R9, R26, RZ ;  /* 0x0000001a09067224 */ /* 0x000fc400078e02ff */
[----:B------:R-:W-:Y:S01]  /*4520*/  @P2 FFMA.FTZ R5, R77, R8, +INF ;  /* 0x7f8000004d052423 */ /* 0x000fe20000010008 */
[----:B------:R-:W-:Y:S01]  /*4530*/  IMAD R67, R26, 0x8, R63 ;  /* 0x000000081a437824 */ /* 0x000fe200078e023f */
[----:B------:R-:W-:Y:S01]  /*4540*/  IADD3 R8, P2, R13, R72, RZ ;  /* 0x000000480d087210 */ /* 0x000fe20007f5e0ff */
[----:B------:R-:W-:Y:S01]  /*4550*/  IMAD R25, R25, R26, RZ ;  /* 0x0000001a19197224 */ /* 0x000fe200078e02ff */
[----:B------:R-:W-:Y:S01]  /*4560*/  LEA.HI R33, R0, 0x2c, RZ, 0x1a ;  /* 0x0000002c00217811 */ /* 0x000fe200078fd0ff */
[----:B------:R-:W-:Y:S01]  /*4570*/  IMAD R69, R26, 0x4, R67 ;  /* 0x000000041a457824 */ /* 0x000fe200078e0243 */
[-C--:B------:R-:W-:Y:S01]  /*4580*/  IADD3 R10, P4, R15, R72.reuse, RZ ;  /* 0x000000480f0a7210 */ /* 0x080fe20007f9e0ff */
[----:B------:R2:W-:Y:S01]  /*4590*/  LDS.64 R80, [R7+UR41+0x400] ;  /* 0x0004002907507984 */ /* 0x0005e20008000a00 */
[----:B------:R-:W-:Y:S01]  /*45a0*/  IADD3 R12, P3, R17, R72, RZ ;  /* 0x00000048110c7210 */ /* 0x000fe20007f7e0ff */
[-C--:B------:R-:W-:Y:S01]  /*45b0*/  IMAD R33, R33, R26.reuse, RZ ;  /* 0x0000001a21217224 */ /* 0x080fe200078e02ff */
[C---:B------:R-:W-:Y:S01]  /*45c0*/  LEA.HI R41, R0.reuse, 0x3c, RZ, 0x1a ;  /* 0x0000003c00297811 */ /* 0x040fe200078fd0ff */
[----:B------:R-:W3:Y:S01]  /*45d0*/  LDS.64 R90, [R76+UR41+0x400] ;  /* 0x000400294c5a7984 */ /* 0x000ee20008000a00 */
[----:B------:R-:W-:Y:S01]  /*45e0*/  LEA.HI R49, R0, 0x4c, RZ, 0x1a ;  /* 0x0000004c00317811 */ /* 0x000fe200078fd0ff */
[----:B------:R-:W-:Y:S01]  /*45f0*/  IMAD R71, R26, 0x4, R69 ;  /* 0x000000041a477824 */ /* 0x000fe200078e0245 */
[C---:B------:R-:W-:Y:S01]  /*4600*/  LEA.HI R57, R0.reuse, 0x5c, RZ, 0x1a ;  /* 0x0000005c00397811 */ /* 0x040fe200078fd0ff */
[-C--:B------:R-:W-:Y:S01]  /*4610*/  IMAD R41, R41, R26.reuse, RZ ;  /* 0x0000001a29297224 */ /* 0x080fe200078e02ff */
[C---:B------:R-:W-:Y:S01]  /*4620*/  LEA.HI R65, R0.reuse, 0x6c, RZ, 0x1a ;  /* 0x0000006c00417811 */ /* 0x040fe200078fd0ff */
[-C--:B------:R-:W-:Y:S01]  /*4630*/  IMAD R49, R49, R26.reuse, RZ ;  /* 0x0000001a31317224 */ /* 0x080fe200078e02ff */
[----:B------:R-:W-:Y:S01]  /*4640*/  LEA.HI R73, R0, 0x7c, RZ, 0x1a ;  /* 0x0000007c00497811 */ /* 0x000fe200078fd0ff */
[----:B------:R-:W-:Y:S01]  /*4650*/  IMAD R57, R57, R26, RZ ;  /* 0x0000001a39397224 */ /* 0x000fe200078e02ff */
[----:B------:R-:W-:Y:S01]  /*4660*/  IADD3 R14, P6, R6, R72, RZ ;  /* 0x00000048060e7210 */ /* 0x000fe20007fde0ff */
[----:B------:R-:W-:Y:S01]  /*4670*/  IMAD R65, R65, R26, RZ ;  /* 0x0000001a41417224 */ /* 0x000fe200078e02ff */
[----:B------:R-:W-:Y:S01]  /*4680*/  IADD3 R16, P5, R19, R72, RZ ;  /* 0x0000004813107210 */ /* 0x000fe20007fbe0ff */
[----:B------:R-:W-:Y:S01]  /*4690*/  IMAD R73, R73, R26, RZ ;  /* 0x0000001a49497224 */ /* 0x000fe200078e02ff */
[----:B------:R-:W-:Y:S01]  /*46a0*/  LEA.HI.X.SX32 R9, R13, R78, 0x1, P2 ;  /* 0x0000004e0d097211 */ /* 0x000fe200010f0eff */
[----:B------:R-:W-:Y:S01]  /*46b0*/  ULDC UR4, c[0x0][0x27c] ;  /* 0x00009f0000047ab9 */ /* 0x000fe20000000800 */
[----:B------:R-:W-:Y:S01]  /*46c0*/  IADD3 R18, P2, R21, R72, RZ ;  /* 0x0000004815127210 */ /* 0x000fe20007f5e0ff */
[----:B------:R-:W-:Y:S01]  /*46d0*/  UIMAD UR4, UR40, UR4, URZ ;  /* 0x00000004280472a4 */ /* 0x000fe2000f8e023f */
[----:B------:R-:W-:-:S02]  /*46e0*/  LEA.HI.X.SX32 R11, R15, R78, 0x1, P4 ;  /* 0x0000004e0f0b7211 */ /* 0x000fc400020f0eff */
[----:B------:R-:W-:Y:S01]  /*46f0*/  IADD3 R20, P4, R23, R72, RZ ;  /* 0x0000004817147210 */ /* 0x000fe20007f9e0ff */
[----:B------:R-:W-:Y:S01]  /*4700*/  USHF.L.U32 UR6, UR4, 0x2, URZ ;  /* 0x0000000204067899 */ /* 0x000fe2000800063f */
[----:B------:R-:W-:Y:S01]  /*4710*/  LEA.HI.X.SX32 R13, R17, R78, 0x1, P3 ;  /* 0x0000004e110d7211 */ /* 0x000fe200018f0eff */
[----:B------:R-:W-:Y:S01]  /*4720*/  UIMAD.WIDE UR4, UR4, 0x4, URZ ;  /* 0x00000004040478a5 */ /* 0x000fe2000f8e023f */
[----:B------:R-:W-:Y:S02]  /*4730*/  IADD3 R22, P3, R25, R72, RZ ;  /* 0x0000004819167210 */ /* 0x000fe40007f7e0ff */
[----:B------:R-:W-:Y:S02]  /*4740*/  LEA.HI.X.SX32 R15, R6, R78, 0x1, P6 ;  /* 0x0000004e060f7211 */ /* 0x000fe400030f0eff */
[----:B------:R-:W-:Y:S02]  /*4750*/  IADD3 R24, P6, R27, R72, RZ ;  /* 0x000000481b187210 */ /* 0x000fe40007fde0ff */
[----:B------:R-:W-:-:S02]  /*4760*/  LEA.HI.X.SX32 R17, R19, R78, 0x1, P5 ;  /* 0x0000004e13117211 */ /* 0x000fc400028f0eff */
[----:B------:R-:W-:Y:S02]  /*4770*/  IADD3 R26, P5, R29, R72, RZ ;  /* 0x000000481d1a7210 */ /* 0x000fe40007fbe0ff */
[----:B------:R-:W-:Y:S02]  /*4780*/  LEA.HI.X.SX32 R19, R21, R78, 0x1, P2 ;  /* 0x0000004e15137211 */ /* 0x000fe400010f0eff */
        /* <DEDUP_REMOVED lines=12> */
[----:B------:R-:W-:Y:S02]  /*4850*/  FSETP.NEU.AND P0, PT, R42, RZ, PT ;  /* 0x000000ff2a00720b */ /* 0x000fe40003f0d000 */
[----:B------:R-:W-:Y:S02]  /*4860*/  IADD3 R40, P4, R43, R72, RZ ;  /* 0x000000482b287210 */ /* 0x000fe40007f9e0ff */
[----:B------:R-:W-:Y:S02]  /*4870*/  LEA.HI.X.SX32 R33, R35, R78, 0x1, P3 ;  /* 0x0000004e23217211 */ /* 0x000fe400018f0eff */
[----:B------:R-:W-:-:S02]  /*4880*/  IADD3 R42, P3, R45, R72, RZ ;  /* 0x000000482d2a7210 */ /* 0x000fc40007f7e0ff */
[----:B------:R-:W-:Y:S02]  /*4890*/  LEA.HI.X.SX32 R35, R37, R78, 0x1, P6 ;  /* 0x0000004e25237211 */ /* 0x000fe400030f0eff */
[----:B------:R-:W-:Y:S02]  /*48a0*/  IADD3 R44, P6, R47, R72, RZ ;  /* 0x000000482f2c7210 */ /* 0x000fe40007fde0ff */
[----:B------:R-:W-:Y:S02]  /*48b0*/  LEA.HI.X.SX32 R37, R39, R78, 0x1, P5 ;  /* 0x0000004e27257211 */ /* 0x000fe400028f0eff */
        /* <DEDUP_REMOVED lines=13> */
[-C--:B------:R-:W-:Y:S02]  /*4990*/  LEA.HI.X.SX32 R51, R53, R78.reuse, 0x1, P4 ;  /* 0x0000004e35337211 */ /* 0x080fe400020f0eff */
[----:B------:R-:W-:-:S02]  /*49a0*/  LEA.HI.X.SX32 R53, R55, R78, 0x1, P3 ;  /* 0x0000004e37357211 */ /* 0x000fc400018f0eff */
[-C--:B------:R-:W-:Y:S02]  /*49b0*/  LEA.HI.X.SX32 R55, R57, R78.reuse, 0x1, P6 ;  /* 0x0000004e39377211 */ /* 0x080fe400030f0eff */
[-C--:B------:R-:W-:Y:S02]  /*49c0*/  LEA.HI.X.SX32 R57, R59, R78.reuse, 0x1, P5 ;  /* 0x0000004e3b397211 */ /* 0x080fe400028f0eff */
[----:B------:R-:W-:Y:S02]  /*49d0*/  LEA.HI.X.SX32 R59, R61, R78, 0x1, P2 ;  /* 0x0000004e3d3b7211 */ /* 0x000fe400010f0eff */
[----:B0-----:R-:W-:Y:S02]  /*49e0*/  PRMT R61, R74, 0x7770, RZ ;  /* 0x000077704a3d7816 */ /* 0x001fe400000000ff */
[----:B-1----:R-:W-:Y:S02]  /*49f0*/  PRMT R85, R82, 0x7770, RZ ;  /* 0x0000777052557816 */ /* 0x002fe400000000ff */
[----:B------:R-:W-:Y:S01]  /*4a00*/  PRMT R79, R74, 0x7771, RZ ;  /* 0x000077714a4f7816 */ /* 0x000fe200000000ff */
[----:B------:R0:W-:Y:S01]  /*4a10*/  STG.E.U8 desc[UR42][R8.64], R61 ;  /* 0x0000003d08007986 */ /* 0x0001e2000c10112a */
[----:B------:R-:W-:-:S02]  /*4a20*/  FSETP.NEU.AND P1, PT, R77, RZ, PT ;  /* 0x000000ff4d00720b */ /* 0x000fc40003f2d000 */
[----:B------:R-:W-:Y:S01]  /*4a30*/  PRMT R89, R82, 0x7771, RZ ;  /* 0x0000777152597816 */ /* 0x000fe200000000ff */
[----:B------:R1:W-:Y:S01]  /*4a40*/  STG.E.U8 desc[UR42][R10.64], R85 ;  /* 0x000000550a007986 */ /* 0x0003e2000c10112a */
[----:B------:R-:W-:Y:S02]  /*4a50*/  PRMT R77, R74, 0x7772, RZ ;  /* 0x000077724a4d7816 */ /* 0x000fe400000000ff */
[----:B------:R-:W-:Y:S01]  /*4a60*/  PRMT R87, R82, 0x7772, RZ ;  /* 0x0000777252577816 */ /* 0x000fe200000000ff */
[----:B------:R4:W-:Y:S01]  /*4a70*/  STG.E.U8 desc[UR42][R12.64], R79 ;  /* 0x0000004f0c007986 */ /* 0x0009e2000c10112a */
[----:B--2---:R-:W-:Y:S02]  /*4a80*/  PRMT R7, R75, 0x7772, RZ ;  /* 0x000077724b077816 */ /* 0x004fe400000000ff */
[----:B------:R-:W-:Y:S01]  /*4a90*/  IADD3 R62, P4, R63, R72, RZ ;  /* 0x000000483f3e7210 */ /* 0x000fe20007f9e0ff */
[----:B------:R2:W-:Y:S01]  /*4aa0*/  STG.E.U8 desc[UR42][R14.64], R89 ;  /* 0x000000590e007986 */ /* 0x0005e2000c10112a */
[----:B0-----:R-:W-:-:S02]  /*4ab0*/  PRMT R61, R74, 0x7773, RZ ;  /* 0x000077734a3d7816 */ /* 0x001fc400000000ff */
[C---:B------:R-:W-:Y:S01]  /*4ac0*/  PRMT R9, R75.reuse, 0x7771, RZ ;  /* 0x000077714b097816 */ /* 0x040fe200000000ff */
[----:B------:R3:W-:Y:S01]  /*4ad0*/  STG.E.U8 desc[UR42][R16.64], R77 ;  /* 0x0000004d10007986 */ /* 0x0007e2000c10112a */
[----:B-1----:R-:W-:Y:S02]  /*4ae0*/  PRMT R85, R82, 0x7773, RZ ;  /* 0x0000777352557816 */ /* 0x002fe400000000ff */
[----:B------:R-:W-:Y:S01]  /*4af0*/  PRMT R11, R75, 0x7770, RZ ;  /* 0x000077704b0b7816 */ /* 0x000fe200000000ff */
[----:B------:R0:W-:Y:S01]  /*4b00*/  STG.E.U8 desc[UR42][R18.64], R87 ;  /* 0x0000005712007986 */ /* 0x0001e2000c10112a */
[C---:B----4-:R-:W-:Y:S02]  /*4b10*/  PRMT R79, R83.reuse, 0x7770, RZ ;  /* 0x00007770534f7816 */ /* 0x050fe400000000ff */
[C---:B------:R-:W-:Y:S01]  /*4b20*/  PRMT R13, R83.reuse, 0x7772, RZ ;  /* 0x00007772530d7816 */ /* 0x040fe200000000ff */
[----:B------:R1:W-:Y:S01]  /*4b30*/  STG.E.U8 desc[UR42][R20.64], R61 ;  /* 0x0000003d14007986 */ /* 0x0003e2000c10112a */
[----:B--2---:R-:W-:-:S02]  /*4b40*/  PRMT R15, R83, 0x7771, RZ ;  /* 0x00007771530f7816 */ /* 0x004fc400000000ff */
[----:B------:R-:W-:Y:S01]  /*4b50*/  PRMT R75, R75, 0x7773, RZ ;  /* 0x000077734b4b7816 */ /* 0x000fe200000000ff */
[----:B------:R-:W-:Y:S01]  /*4b60*/  STG.E.U8 desc[UR42][R22.64], R85 ;  /* 0x0000005516007986 */ /* 0x000fe2000c10112a */
[----:B------:R-:W-:Y:S02]  /*4b70*/  PRMT R83, R83, 0x7773, RZ ;  /* 0x0000777353537816 */ /* 0x000fe400000000ff */
[C---:B---3--:R-:W-:Y:S01]  /*4b80*/  PRMT R17, R90.reuse, 0x7770, RZ ;  /* 0x000077705a117816 */ /* 0x048fe200000000ff */
[----:B------:R2:W-:Y:S01]  /*4b90*/  STG.E.U8 desc[UR42][R24.64], R11 ;  /* 0x0000000b18007986 */ /* 0x0005e2000c10112a */
[----:B------:R-:W-:Y:S02]  /*4ba0*/  IADD3 R64, P3, R65, R72, RZ ;  /* 0x0000004841407210 */ /* 0x000fe40007f7e0ff */
[C---:B0-----:R-:W-:Y:S01]  /*4bb0*/  PRMT R19, R90.reuse, 0x7773, RZ ;  /* 0x000077735a137816 */ /* 0x041fe200000000ff */
[----:B------:R-:W-:Y:S01]  /*4bc0*/  STG.E.U8 desc[UR42][R26.64], R79 ;  /* 0x0000004f1a007986 */ /* 0x000fe2000c10112a */
[----:B-1----:R-:W-:-:S02]  /*4bd0*/  PRMT R21, R90, 0x7772, RZ ;  /* 0x000077725a157816 */ /* 0x002fc400000000ff */
[-C--:B------:R-:W-:Y:S01]  /*4be0*/  IADD3 R66, P6, R67, R72.reuse, RZ ;  /* 0x0000004843427210 */ /* 0x080fe20007fde0ff */
[----:B------:R0:W-:Y:S01]  /*4bf0*/  STG.E.U8 desc[UR42][R28.64], R9 ;  /* 0x000000091c007986 */ /* 0x0001e2000c10112a */
[-C--:B------:R-:W-:Y:S02]  /*4c00*/  IADD3 R68, P5, R69, R72.reuse, RZ ;  /* 0x0000004845447210 */ /* 0x080fe40007fbe0ff */
[----:B------:R-:W-:Y:S01]  /*4c10*/  IADD3 R70, P2, R71, R72, RZ ;  /* 0x0000004847467210 */ /* 0x000fe20007f5e0ff */
[----:B------:R1:W-:Y:S01]  /*4c20*/  STG.E.U8 desc[UR42][R30.64], R15 ;  /* 0x0000000f1e007986 */ /* 0x0003e2000c10112a */
[----:B--2---:R-:W-:Y:S02]  /*4c30*/  PRMT R11, R80, 0x7770, RZ ;  /* 0x00007770500b7816 */ /* 0x004fe400000000ff */
[----:B------:R-:W-:Y:S01]  /*4c40*/  LEA.HI.X.SX32 R63, R63, R78, 0x1, P4 ;  /* 0x0000004e3f3f7211 */ /* 0x000fe200020f0eff */
[----:B------:R2:W-:Y:S01]  /*4c50*/  STG.E.U8 desc[UR42][R32.64], R7 ;  /* 0x0000000720007986 */ /* 0x0005e2000c10112a */
[----:B------:R-:W-:-:S02]  /*4c60*/  IADD3 R72, P4, R73, R72, RZ ;  /* 0x0000004849487210 */ /* 0x000fc40007f9e0ff */
[-C--:B------:R-:W-:Y:S01]  /*4c70*/  LEA.HI.X.SX32 R65, R65, R78.reuse, 0x1, P3 ;  /* 0x0000004e41417211 */ /* 0x080fe200018f0eff */
[----:B------:R3:W-:Y:S01]  /*4c80*/  STG.E.U8 desc[UR42][R34.64], R13 ;  /* 0x0000000d22007986 */ /* 0x0007e2000c10112a */
[----:B0-----:R-:W-:Y:S02]  /*4c90*/  PRMT R9, R80, 0x7771, RZ ;  /* 0x0000777150097816 */ /* 0x001fe400000000ff */
[-C--:B------:R-:W-:Y:S01]  /*4ca0*/  LEA.HI.X.SX32 R67, R67, R78.reuse, 0x1, P6 ;  /* 0x0000004e43437211 */ /* 0x080fe200030f0eff */
[----:B------:R-:W-:Y:S01]  /*4cb0*/  STG.E.U8 desc[UR42][R36.64], R75 ;  /* 0x0000004b24007986 */ /* 0x000fe2000c10112a */
[----:B-1----:R-:W-:Y:S02]  /*4cc0*/  PRMT R15, R90, 0x7771, RZ ;  /* 0x000077715a0f7816 */ /* 0x002fe400000000ff */
[----:B------:R-:W-:Y:S01]  /*4cd0*/  LEA.HI.X.SX32 R69, R69, R78, 0x1, P5 ;  /* 0x0000004e45457211 */ /* 0x000fe200028f0eff */
[----:B------:R-:W-:Y:S01]  /*4ce0*/  STG.E.U8 desc[UR42][R38.64], R83 ;  /* 0x0000005326007986 */ /* 0x000fe2000c10112a */
[----:B--2---:R-:W-:-:S02]  /*4cf0*/  PRMT R7, R80, 0x7772, RZ ;  /* 0x0000777250077816 */ /* 0x004fc400000000ff */
[-C--:B------:R-:W-:Y:S01]  /*4d00*/  LEA.HI.X.SX32 R71, R71, R78.reuse, 0x1, P2 ;  /* 0x0000004e47477211 */ /* 0x080fe200010f0eff */
[----:B------:R0:W-:Y:S01]  /*4d10*/  STG.E.U8 desc[UR42][R40.64], R11 ;  /* 0x0000000b28007986 */ /* 0x0001e2000c10112a */
[----:B---3--:R-:W-:Y:S02]  /*4d20*/  PRMT R13, R80, 0x7773, RZ ;  /* 0x00007773500d7816 */ /* 0x008fe400000000ff */
[----:B------:R-:W-:Y:S01]  /*4d30*/  LEA.HI.X.SX32 R73, R73, R78, 0x1, P4 ;  /* 0x0000004e49497211 */ /* 0x000fe200020f0eff */
[----:B------:R1:W-:Y:S01]  /*4d40*/  STG.E.U8 desc[UR42][R42.64], R17 ;  /* 0x000000112a007986 */ /* 0x0003e2000c10112a */
[C---:B------:R-:W-:Y:S01]  /*4d50*/  LOP3.LUT P2, RZ, R0.reuse, 0xc0, RZ, 0xc0, !PT ;  /* 0x000000c000ff7812 */ /* 0x040fe2000784c0ff */
[----:B------:R-:W-:Y:S01]  /*4d60*/  IMAD.SHL.U32 R0, R0, 0x2, RZ ;  /* 0x0000000200007824 */ /* 0x000fe200078e00ff */
[----:B------:R-:W-:Y:S01]  /*4d70*/  FSEL R3, R3, -INF , P0 ;  /* 0xff80000003037808 */ /* 0x000fe20000000000 */
[----:B------:R2:W-:Y:S01]  /*4d80*/  STG.E.U8 desc[UR42][R44.64], R9 ;  /* 0x000000092c007986 */ /* 0x0005e2000c10112a */
[----:B------:R-:W-:Y:S01]  /*4d90*/  FSEL R6, R5, -INF , P1 ;  /* 0xff80000005067808 */ /* 0x000fe20000800000 */
[----:B------:R-:W-:-:S02]  /*4da0*/  IMAD.SHL.U32 R5, R4, 0x4, RZ ;  /* 0x0000000404057824 */ /* 0x000fc400078e00ff */
[----:B------:R3:W-:Y:S01]  /*4db0*/  STG.E.U8 desc[UR42][R46.64], R15 ;  /* 0x0000000f2e007986 */ /* 0x0007e2000c10112a */
[----:B0-----:R-:W-:Y:S01]  /*4dc0*/  PRMT R11, R81, 0x7770, RZ ;  /* 0x00007770510b7816 */ /* 0x001fe200000000ff */
[----:B------:R-:W-:Y:S01]  /*4dd0*/  FFMA R60, R3, 0.69314718246459960938, R60 ;  /* 0x3f317218033c7823 */ /* 0x000fe2000000003c */
[----:B------:R-:W-:Y:S01]  /*4de0*/  FFMA R61, R6, 0.69314718246459960938, R103 ;  /* 0x3f317218063d7823 */ /* 0x000fe20000000067 */
[----:B------:R0:W-:Y:S01]  /*4df0*/  STG.E.U8 desc[UR42][R48.64], R7 ;  /* 0x0000000730007986 */ /* 0x0001e2000c10112a */
[----:B-1----:R-:W-:Y:S02]  /*4e00*/  PRMT R17, R91, 0x7770, RZ ;  /* 0x000077705b117816 */ /* 0x002fe400000000ff */
[----:B------:R-:W-:Y:S01]  /*4e10*/  LOP3.LUT R3, R0, 0xf8, RZ, 0xc0, !PT ;  /* 0x000000f800037812 */ /* 0x000fe200078ec0ff */
[----:B------:R1:W-:Y:S01]  /*4e20*/  STG.E.U8 desc[UR42][R50.64], R21 ;  /* 0x0000001532007986 */ /* 0x0003e2000c10112a */
[----:B--2---:R-:W-:Y:S01]  /*4e30*/  PRMT R9, R81, 0x7771, RZ ;  /* 0x0000777151097816 */ /* 0x004fe200000000ff */
[----:B------:R-:W-:-:S02]  /*4e40*/  IMAD.HI R0, R4, 0x4, RZ ;  /* 0x0000000404007827 */ /* 0x000fc400078e02ff */
[----:B------:R2:W-:Y:S01]  /*4e50*/  STG.E.U8 desc[UR42][R52.64], R13 ;  /* 0x0000000d34007986 */ /* 0x0005e2000c10112a */
[----:B---3--:R-:W-:-:S03]  /*4e60*/  PRMT R15, R91, 0x7771, RZ ;  /* 0x000077715b0f7816 */ /* 0x008fc600000000ff */
[----:B------:R3:W-:Y:S01]  /*4e70*/  STG.E.U8 desc[UR42][R54.64], R19 ;  /* 0x0000001336007986 */ /* 0x0007e2000c10112a */
[C---:B0-----:R-:W-:Y:S02]  /*4e80*/  PRMT R7, R81.reuse, 0x7772, RZ ;  /* 0x0000777251077816 */ /* 0x041fe400000000ff */
[----:B------:R-:W-:Y:S01]  /*4e90*/  PRMT R81, R81, 0x7773, RZ ;  /* 0x0000777351517816 */ /* 0x000fe200000000ff */
[----:B------:R3:W-:Y:S01]  /*4ea0*/  STG.E.U8 desc[UR42][R56.64], R11 ;  /* 0x0000000b38007986 */ /* 0x0007e2000c10112a */
[----:B-1----:R-:W0:Y:S01]  /*4eb0*/  LDC.64 R20, c[0x0][0x230] ;  /* 0x00008c00ff147b82 */ /* 0x002e220000000a00 */
[C---:B--2---:R-:W-:Y:S02]  /*4ec0*/  PRMT R13, R91.reuse, 0x7772, RZ ;  /* 0x000077725b0d7816 */ /* 0x044fe400000000ff */
[----:B------:R3:W-:Y:S01]  /*4ed0*/  STG.E.U8 desc[UR42][R58.64], R17 ;  /* 0x000000113a007986 */ /* 0x0007e2000c10112a */
[----:B------:R-:W-:-:S03]  /*4ee0*/  PRMT R91, R91, 0x7773, RZ ;  /* 0x000077735b5b7816 */ /* 0x000fc600000000ff */
[----:B------:R3:W-:Y:S04]  /*4ef0*/  STG.E.U8 desc[UR42][R62.64], R9 ;  /* 0x000000093e007986 */ /* 0x0007e8000c10112a */
[----:B------:R3:W-:Y:S04]  /*4f00*/  STG.E.U8 desc[UR42][R64.64], R15 ;  /* 0x0000000f40007986 */ /* 0x0007e8000c10112a */
[----:B------:R3:W-:Y:S04]  /*4f10*/  STG.E.U8 desc[UR42][R66.64], R7 ;  /* 0x0000000742007986 */ /* 0x0007e8000c10112a */
[----:B------:R3:W-:Y:S04]  /*4f20*/  STG.E.U8 desc[UR42][R68.64], R13 ;  /* 0x0000000d44007986 */ /* 0x0007e8000c10112a */
[----:B------:R3:W-:Y:S01]  /*4f30*/  STG.E.U8 desc[UR42][R70.64], R81 ;  /* 0x0000005146007986 */ /* 0x0007e2000c10112a */
[----:B0-----:R-:W-:-:S03]  /*4f40*/  IADD3 R4, P0, P1, R5, UR6, R20 ;  /* 0x0000000605047c10 */ /* 0x001fc6000f91e014 */
[----:B------:R3:W-:Y:S01]  /*4f50*/  STG.E.U8 desc[UR42][R72.64], R91 ;  /* 0x0000005b48007986 */ /* 0x0007e2000c10112a */
[----:B------:R-:W-:Y:S01]  /*4f60*/  IADD3.X R5, R0, UR5, R21, P0, P1 ;  /* 0x0000000500057c10 */ /* 0x000fe200087e2415 */
[----:B------:R-:W-:Y:S06]  /*4f70*/  BAR.SYNC.DEFER_BLOCKING 0x0 ;  /* 0x0000000000007b1d */ /* 0x000fec0000010000 */
[----:B------:R3:W-:Y:S02]  /*4f80*/  STS.64 [R3+UR41], R60 ;  /* 0x0000003c03007988 */ /* 0x0007e40008000a29 */
[----:B------:R-:W-:Y:S06]  /*4f90*/  BAR.SYNC.DEFER_BLOCKING 0x0 ;  /* 0x0000000000007b1d */ /* 0x000fec0000010000 */
[----:B------:R-:W-:Y:S05]  /*4fa0*/  @P2 EXIT ;  /* 0x000000000000294d */ /* 0x000fea0003800000 */
[----:B---3--:R-:W0:Y:S04]  /*4fb0*/  LDS R3, [R2] ;  /* 0x0000000002037984 */ /* 0x008e280000000800 */
[----:B0-----:R-:W-:Y:S01]  /*4fc0*/  STG.E desc[UR42][R4.64], R3 ;  /* 0x0000000304007986 */ /* 0x001fe2000c10192a */
[----:B------:R-:W-:Y:S05]  /*4fd0*/  EXIT ;  /* 0x000000000000794d */ /* 0x000fea0003800000 */
.L_x_2:
[----:B------:R-:W-:-:S00]  /*4fe0*/  BRA `(.L_x_2) ;  /* 0xfffffffc00fc7947 */ /* 0x000fc0000383ffff */
[----:B------:R-:W-:-:S00]  /*4ff0*/  NOP ;  /* 0x0000000000007918 */ /* 0x000fc00000000000 */
        /* <DEDUP_REMOVED lines=8> */
.L_x_3:


//--------------------- .nv.global.init           --------------------------
	.section	.nv.global.init,"aw",@progbits
.nv.global.init:
	.type		_$_str,@object
	.size		_$_str,(.L_0 - _$_str)
_$_str:
        /*0000*/ 	.byte	0x5f, 0x5f, 0x43, 0x55, 0x44, 0x41, 0x5f, 0x46, 0x54, 0x5a, 0x00
.L_0:


//--------------------- .nv.shared.attn_fwd       --------------------------
	.section	.nv.shared.attn_fwd,"aw",@nobits
	.sectionflags	@""
	.align	16
	.zero		1024


//--------------------- .nv.shared.reserved.0     --------------------------
	.section	.nv.shared.reserved.0,"aw",@nobits
	.weak		__nv_reservedSMEM_offset_0_alias
	.size		__nv_reservedSMEM_offset_0_alias, 0, 0
	.other		__nv_reservedSMEM_offset_0_alias,@"STO_CUDA_RESERVED_SHARED STV_DEFAULT"
__nv_reservedSMEM_offset_0_alias:
	.zero		0


//--------------------- .nv.constant0.attn_fwd    --------------------------
	.section	.nv.constant0.attn_fwd,"a",@progbits
	.sectionflags	@""
	.align	4
.nv.constant0.attn_fwd:
	.zero		664


//--------------------- SYMBOLS --------------------------

	.type		.nv.reservedSmem.offset0,@object
	.size		.nv.reservedSmem.offset0,0x4
